	.target	sm_100a

	.elftype	@"ET_EXEC"


//--------------------- .note.nv.tkinfo           --------------------------
	.section	.note.nv.tkinfo,"",@"SHT_NOTE"
	.sectionflags	@"SHF_NOTE_NV_TKINFO"
	.tkinfo
        /*0018*/ 	.word	0x00000002
        /*0030*/ 	.string	""
        /*0030*/ 	.string	"ptxas"
        /*0030*/ 	.string	"Cuda compilation tools, release 13.0, V13.0.88"
        /*0030*/ 	.string	"Build cuda_13.0.r13.0/compiler.36424714_0"
        /*0030*/ 	.string	"-arch sm_100a -m 64 "



//--------------------- .note.nv.cuinfo           --------------------------
	.section	.note.nv.cuinfo,"",@"SHT_NOTE"
	.sectionflags	@"SHF_NOTE_NV_CUINFO"
        /*0018*/ 	.short	0x0002
        /*001a*/ 	.short	0x0064
        /*001c*/ 	.short	0x0082
	.zero		2


//--------------------- .nv.info                  --------------------------
	.section	.nv.info,"",@"SHT_CUDA_INFO"
	.align	4


	//----- nvinfo : EIATTR_REGCOUNT
	.align		4
        /*0000*/ 	.byte	0x04, 0x2f
        /*0002*/ 	.short	(.L_19 - .L_18)
	.align		4
.L_18:
        /*0004*/ 	.word	index@(_ZN7cutlass13device_kernelINS_4gemm6kernel13GemmUniversalIN4cute5tupleIJiiiiEEENS1_10collective13CollectiveMmaINS1_35MainloopSm100TmaUmmaWarpSpecializedILi12ELi2ELi4ENS5_IJNS4_1CILi2EEENSA_ILi1EEESC_EEEEENS5_IJNSA_ILi64EEESF_NSA_ILi32EEEEEENS_10tfloat32_tENS5_IJlSC_lEEESI_SJ_NS4_8TiledMMAINS4_8MMA_AtomIJNS4_17SM100_MMA_TF32_SSISI_SI_fLi64ELi64ELNS4_4UMMA5MajorE0ELSO_0ELNSN_7ScaleInE0ELSP_0EEEEEENS4_6LayoutINS5_IJSC_SC_SC_EEENS5_IJNSA_ILi0EEESU_SU_EEEEENS5_IJNS4_10UnderscoreESX_SX_EEEEENS4_13SM90_TMA_LOADENS4_14ComposedLayoutINS4_7SwizzleILi3ELi4ELi3EEENS4_18smem_ptr_flag_bitsILi32EEENSS_INS5_IJNSA_ILi8EEESG_EEENS5_IJSG_SC_EEEEEEEvNS4_8identityENS4_23SM90_TMA_LOAD_MULTICASTES1A_vS1B_EENS_8epilogue10collective18CollectiveEpilogueINS1E_23Sm100TmaWarpSpecializedILi3ELi2ELi16ELb1ELb0EEEJSH_NS5_IJNSS_ISF_SC_EENSS_ISG_SC_EEEEESI_SJ_SI_SJ_NS1E_6fusion15FusionCallbacksIS1I_NS1M_17LinearCombinationISI_fSI_fLNS_15FloatRoundStyleE2EEESH_S1L_JEEENS4_5SM1004TMEM4LOAD26SM100_TMEM_LOAD_16dp128b8xES10_S1A_NS4_17SM75_U32x4_LDSM_NENS4_14SM90_TMA_STOREES1A_NS4_17SM90_U32x4_STSM_NENS4_39AutoVectorizingCopyWithAssumedAlignmentILi128EEEEEEvvEEEEvNT_6ParamsE)
        /*0008*/ 	.word	0x00000050


	//----- nvinfo : EIATTR_FRAME_SIZE
	.align		4
.L_19:
        /*000c*/ 	.byte	0x04, 0x11
        /*000e*/ 	.short	(.L_21 - .L_20)
	.align		4
.L_20:
        /*0010*/ 	.word	index@($__internal_2_$__cuda_sm10x_tcgen05_guardrail_trap_unallocated_columns_being_dealloced)
        /*0014*/ 	.word	0x00000000


	//----- nvinfo : EIATTR_FRAME_SIZE
	.align		4
.L_21:
        /*0018*/ 	.byte	0x04, 0x11
        /*001a*/ 	.short	(.L_23 - .L_22)
	.align		4
.L_22:
        /*001c*/ 	.word	index@($__internal_1_$__cuda_sm10x_tcgen05_guardrail_trap_phase_invalid_during_alloc)
        /*0020*/ 	.word	0x00000000


	//----- nvinfo : EIATTR_FRAME_SIZE
	.align		4
.L_23:
        /*0024*/ 	.byte	0x04, 0x11
        /*0026*/ 	.short	(.L_25 - .L_24)
	.align		4
.L_24:
        /*0028*/ 	.word	index@($__internal_0_$__cuda_sm10x_tcgen05_guardrail_trap_col_being_dealloced_not_returned_by_alloc)
        /*002c*/ 	.word	0x00000000


	//----- nvinfo : EIATTR_FRAME_SIZE
	.align		4
.L_25:
        /*0030*/ 	.byte	0x04, 0x11
        /*0032*/ 	.short	(.L_27 - .L_26)
	.align		4
.L_26:
        /*0034*/ 	.word	index@(_ZN7cutlass13device_kernelINS_4gemm6kernel13GemmUniversalIN4cute5tupleIJiiiiEEENS1_10collective13CollectiveMmaINS1_35MainloopSm100TmaUmmaWarpSpecializedILi12ELi2ELi4ENS5_IJNS4_1CILi2EEENSA_ILi1EEESC_EEEEENS5_IJNSA_ILi64EEESF_NSA_ILi32EEEEEENS_10tfloat32_tENS5_IJlSC_lEEESI_SJ_NS4_8TiledMMAINS4_8MMA_AtomIJNS4_17SM100_MMA_TF32_SSISI_SI_fLi64ELi64ELNS4_4UMMA5MajorE0ELSO_0ELNSN_7ScaleInE0ELSP_0EEEEEENS4_6LayoutINS5_IJSC_SC_SC_EEENS5_IJNSA_ILi0EEESU_SU_EEEEENS5_IJNS4_10UnderscoreESX_SX_EEEEENS4_13SM90_TMA_LOADENS4_14ComposedLayoutINS4_7SwizzleILi3ELi4ELi3EEENS4_18smem_ptr_flag_bitsILi32EEENSS_INS5_IJNSA_ILi8EEESG_EEENS5_IJSG_SC_EEEEEEEvNS4_8identityENS4_23SM90_TMA_LOAD_MULTICASTES1A_vS1B_EENS_8epilogue10collective18CollectiveEpilogueINS1E_23Sm100TmaWarpSpecializedILi3ELi2ELi16ELb1ELb0EEEJSH_NS5_IJNSS_ISF_SC_EENSS_ISG_SC_EEEEESI_SJ_SI_SJ_NS1E_6fusion15FusionCallbacksIS1I_NS1M_17LinearCombinationISI_fSI_fLNS_15FloatRoundStyleE2EEESH_S1L_JEEENS4_5SM1004TMEM4LOAD26SM100_TMEM_LOAD_16dp128b8xES10_S1A_NS4_17SM75_U32x4_LDSM_NENS4_14SM90_TMA_STOREES1A_NS4_17SM90_U32x4_STSM_NENS4_39AutoVectorizingCopyWithAssumedAlignmentILi128EEEEEEvvEEEEvNT_6ParamsE)
        /*0038*/ 	.word	0x00000000


	//----- nvinfo : EIATTR_MIN_STACK_SIZE
	.align		4
.L_27:
        /*003c*/ 	.byte	0x04, 0x12
        /*003e*/ 	.short	(.L_29 - .L_28)
	.align		4
.L_28:
        /*0040*/ 	.word	index@(_ZN7cutlass13device_kernelINS_4gemm6kernel13GemmUniversalIN4cute5tupleIJiiiiEEENS1_10collective13CollectiveMmaINS1_35MainloopSm100TmaUmmaWarpSpecializedILi12ELi2ELi4ENS5_IJNS4_1CILi2EEENSA_ILi1EEESC_EEEEENS5_IJNSA_ILi64EEESF_NSA_ILi32EEEEEENS_10tfloat32_tENS5_IJlSC_lEEESI_SJ_NS4_8TiledMMAINS4_8MMA_AtomIJNS4_17SM100_MMA_TF32_SSISI_SI_fLi64ELi64ELNS4_4UMMA5MajorE0ELSO_0ELNSN_7ScaleInE0ELSP_0EEEEEENS4_6LayoutINS5_IJSC_SC_SC_EEENS5_IJNSA_ILi0EEESU_SU_EEEEENS5_IJNS4_10UnderscoreESX_SX_EEEEENS4_13SM90_TMA_LOADENS4_14ComposedLayoutINS4_7SwizzleILi3ELi4ELi3EEENS4_18smem_ptr_flag_bitsILi32EEENSS_INS5_IJNSA_ILi8EEESG_EEENS5_IJSG_SC_EEEEEEEvNS4_8identityENS4_23SM90_TMA_LOAD_MULTICASTES1A_vS1B_EENS_8epilogue10collective18CollectiveEpilogueINS1E_23Sm100TmaWarpSpecializedILi3ELi2ELi16ELb1ELb0EEEJSH_NS5_IJNSS_ISF_SC_EENSS_ISG_SC_EEEEESI_SJ_SI_SJ_NS1E_6fusion15FusionCallbacksIS1I_NS1M_17LinearCombinationISI_fSI_fLNS_15FloatRoundStyleE2EEESH_S1L_JEEENS4_5SM1004TMEM4LOAD26SM100_TMEM_LOAD_16dp128b8xES10_S1A_NS4_17SM75_U32x4_LDSM_NENS4_14SM90_TMA_STOREES1A_NS4_17SM90_U32x4_STSM_NENS4_39AutoVectorizingCopyWithAssumedAlignmentILi128EEEEEEvvEEEEvNT_6ParamsE)
        /*0044*/ 	.word	0x00000000
.L_29:


//--------------------- .nv.compat                --------------------------
	.section	.nv.compat,"",@"SHT_CUDA_COMPAT_INFO"
	.align	4
        /*0000*/ 	.byte	0x02, 0x09, 0x01, 0x00, 0x02, 0x02, 0x02, 0x00, 0x02, 0x05, 0x05, 0x00, 0x03, 0x07, 0x01, 0x01
        /*0010*/ 	.byte	0x02, 0x03, 0x01, 0x00, 0x02, 0x06, 0x01, 0x00, 0x04, 0x0b, 0x08, 0x00, 0x09, 0x00, 0x00, 0x00
        /*0020*/ 	.byte	0x00, 0x00, 0x00, 0x00


//--------------------- .nv.info._ZN7cutlass13device_kernelINS_4gemm6kernel13GemmUniversalIN4cute5tupleIJiiiiEEENS1_10collective13CollectiveMmaINS1_35MainloopSm100TmaUmmaWarpSpecializedILi12ELi2ELi4ENS5_IJNS4_1CILi2EEENSA_ILi1EEESC_EEEEENS5_IJNSA_ILi64EEESF_NSA_ILi32EEEEEENS_10tfloat32_tENS5_IJlSC_lEEESI_SJ_NS4_8TiledMMAINS4_8MMA_AtomIJNS4_17SM100_MMA_TF32_SSISI_SI_fLi64ELi64ELNS4_4UMMA5MajorE0ELSO_0ELNSN_7ScaleInE0ELSP_0EEEEEENS4_6LayoutINS5_IJSC_SC_SC_EEENS5_IJNSA_ILi0EEESU_SU_EEEEENS5_IJNS4_10UnderscoreESX_SX_EEEEENS4_13SM90_TMA_LOADENS4_14ComposedLayoutINS4_7SwizzleILi3ELi4ELi3EEENS4_18smem_ptr_flag_bitsILi32EEENSS_INS5_IJNSA_ILi8EEESG_EEENS5_IJSG_SC_EEEEEEEvNS4_8identityENS4_23SM90_TMA_LOAD_MULTICASTES1A_vS1B_EENS_8epilogue10collective18CollectiveEpilogueINS1E_23Sm100TmaWarpSpecializedILi3ELi2ELi16ELb1ELb0EEEJSH_NS5_IJNSS_ISF_SC_EENSS_ISG_SC_EEEEESI_SJ_SI_SJ_NS1E_6fusion15FusionCallbacksIS1I_NS1M_17LinearCombinationISI_fSI_fLNS_15FloatRoundStyleE2EEESH_S1L_JEEENS4_5SM1004TMEM4LOAD26SM100_TMEM_LOAD_16dp128b8xES10_S1A_NS4_17SM75_U32x4_LDSM_NENS4_14SM90_TMA_STOREES1A_NS4_17SM90_U32x4_STSM_NENS4_39AutoVectorizingCopyWithAssumedAlignmentILi128EEEEEEvvEEEEvNT_6ParamsE --------------------------
	.section	.nv.info._ZN7cutlass13device_kernelINS_4gemm6kernel13GemmUniversalIN4cute5tupleIJiiiiEEENS1_10collective13CollectiveMmaINS1_35MainloopSm100TmaUmmaWarpSpecializedILi12ELi2ELi4ENS5_IJNS4_1CILi2EEENSA_ILi1EEESC_EEEEENS5_IJNSA_ILi64EEESF_NSA_ILi32EEEEEENS_10tfloat32_tENS5_IJlSC_lEEESI_SJ_NS4_8TiledMMAINS4_8MMA_AtomIJNS4_17SM100_MMA_TF32_SSISI_SI_fLi64ELi64ELNS4_4UMMA5MajorE0ELSO_0ELNSN_7ScaleInE0ELSP_0EEEEEENS4_6LayoutINS5_IJSC_SC_SC_EEENS5_IJNSA_ILi0EEESU_SU_EEEEENS5_IJNS4_10UnderscoreESX_SX_EEEEENS4_13SM90_TMA_LOADENS4_14ComposedLayoutINS4_7SwizzleILi3ELi4ELi3EEENS4_18smem_ptr_flag_bitsILi32EEENSS_INS5_IJNSA_ILi8EEESG_EEENS5_IJSG_SC_EEEEEEEvNS4_8identityENS4_23SM90_TMA_LOAD_MULTICASTES1A_vS1B_EENS_8epilogue10collective18CollectiveEpilogueINS1E_23Sm100TmaWarpSpecializedILi3ELi2ELi16ELb1ELb0EEEJSH_NS5_IJNSS_ISF_SC_EENSS_ISG_SC_EEEEESI_SJ_SI_SJ_NS1E_6fusion15FusionCallbacksIS1I_NS1M_17LinearCombinationISI_fSI_fLNS_15FloatRoundStyleE2EEESH_S1L_JEEENS4_5SM1004TMEM4LOAD26SM100_TMEM_LOAD_16dp128b8xES10_S1A_NS4_17SM75_U32x4_LDSM_NENS4_14SM90_TMA_STOREES1A_NS4_17SM90_U32x4_STSM_NENS4_39AutoVectorizingCopyWithAssumedAlignmentILi128EEEEEEvvEEEEvNT_6ParamsE,"",@"SHT_CUDA_INFO"
	.sectionflags	@""
	.align	4


	//----- nvinfo : EIATTR_CUDA_API_VERSION
	.align		4
        /*0000*/ 	.byte	0x04, 0x37
        /*0002*/ 	.short	(.L_31 - .L_30)
.L_30:
        /*0004*/ 	.word	0x00000082


	//----- nvinfo : EIATTR_KPARAM_INFO
	.align		4
.L_31:
        /*0008*/ 	.byte	0x04, 0x17
        /*000a*/ 	.short	(.L_33 - .L_32)
.L_32:
        /*000c*/ 	.word	0x00000000
        /*0010*/ 	.short	0x0000
        /*0012*/ 	.short	0x0000
        /*0014*/ 	.byte	0x00, 0xf0, 0x01, 0x20


	//----- nvinfo : EIATTR_AT_ENTRY_FRAGMENTS
	.align		4
.L_33:
        /*0018*/ 	.byte	0x04, 0x4f
        /*001a*/ 	.short	(.L_35 - .L_34)


	//   ....[0]....
.L_34:
        /*001c*/ 	.word	0x00000006


	//----- nvinfo : EIATTR_RESERVED_SMEM_USED
	.align		4
.L_35:
        /*0020*/ 	.byte	0x01, 0x41
	.zero		2


	//----- nvinfo : EIATTR_SPARSE_MMA_MASK
	.align		4
        /*0024*/ 	.byte	0x03, 0x50
        /*0026*/ 	.short	0x0000


	//----- nvinfo : EIATTR_TCGEN05_1CTA_USED
	.align		4
        /*0028*/ 	.byte	0x01, 0x51
	.zero		2


	//----- nvinfo : EIATTR_MAXREG_COUNT
	.align		4
        /*002c*/ 	.byte	0x03, 0x1b
        /*002e*/ 	.short	0x00ff


	//----- nvinfo : EIATTR_NUM_BARRIERS
	.align		4
        /*0030*/ 	.byte	0x02, 0x4c
        /*0032*/ 	.byte	0x07
	.zero		1


	//----- nvinfo : EIATTR_EXTERNS
	.align		4
        /*0034*/ 	.byte	0x04, 0x0f
        /*0036*/ 	.short	(.L_37 - .L_36)


	//   ....[0]....
	.align		4
.L_36:
        /*0038*/ 	.word	index@(__assertfail)


	//----- nvinfo : EIATTR_MERCURY_ISA_VERSION
	.align		4
.L_37:
        /*003c*/ 	.byte	0x03, 0x5f
        /*003e*/ 	.short	0x0101


	//----- nvinfo : EIATTR_INT_WARP_WIDE_INSTR_OFFSETS
	.align		4
        /*0040*/ 	.byte	0x04, 0x31
        /*0042*/ 	.short	(.L_39 - .L_38)


	//   ....[0]....
.L_38:
        /*0044*/ 	.word	0x00004270


	//   ....[1]....
        /*0048*/ 	.word	0x000042a0


	//   ....[2]....
        /*004c*/ 	.word	0x000042c0


	//   ....[3]....
        /*0050*/ 	.word	0x00004e40


	//   ....[4]....
        /*0054*/ 	.word	0x00004f60


	//   ....[5]....
        /*0058*/ 	.word	0x000050b0


	//   ....[6]....
        /*005c*/ 	.word	0x000051d0


	//----- nvinfo : EIATTR_COOP_GROUP_MASK_REGIDS
	.align		4
.L_39:
        /*0060*/ 	.byte	0x04, 0x29
        /*0062*/ 	.short	(.L_41 - .L_40)


	//   ....[0]....
.L_40:
        /*0064*/ 	.word	0xffffffff


	//   ....[1]....
        /*0068*/ 	.word	0xffffffff


	//   ....[2]....
        /*006c*/ 	.word	0xffffffff


	//   ....[3]....
        /*0070*/ 	.word	0xffffffff


	//   ....[4]....
        /*0074*/ 	.word	0xffffffff


	//   ....[5]....
        /*0078*/ 	.word	0xffffffff


	//   ....[6]....
        /*007c*/ 	.word	0xffffffff


	//   ....[7]....
        /*0080*/ 	.word	0xffffffff


	//   ....[8]....
        /*0084*/ 	.word	0xffffffff


	//   ....[9]....
        /*0088*/ 	.word	0xffffffff


	//   ....[10]....
        /*008c*/ 	.word	0xffffffff


	//   ....[11]....
        /*0090*/ 	.word	0xffffffff


	//   ....[12]....
        /*0094*/ 	.word	0xffffffff


	//   ....[13]....
        /*0098*/ 	.word	0xffffffff


	//----- nvinfo : EIATTR_COOP_GROUP_INSTR_OFFSETS
	.align		4
.L_41:
        /*009c*/ 	.byte	0x04, 0x28
        /*009e*/ 	.short	(.L_43 - .L_42)


	//   ....[0]....
.L_42:
        /*00a0*/ 	.word	0x00000080


	//   ....[1]....
        /*00a4*/ 	.word	0x000004f0


	//   ....[2]....
        /*00a8*/ 	.word	0x000007b0


	//   ....[3]....
        /*00ac*/ 	.word	0x00000930


	//   ....[4]....
        /*00b0*/ 	.word	0x00000a30


	//   ....[5]....
        /*00b4*/ 	.word	0x00000ba0


	//   ....[6]....
        /*00b8*/ 	.word	0x00000d40


	//   ....[7]....
        /*00bc*/ 	.word	0x00000f00


	//   ....[8]....
        /*00c0*/ 	.word	0x00002120


	//   ....[9]....
        /*00c4*/ 	.word	0x00003460


	//   ....[10]....
        /*00c8*/ 	.word	0x00003670


	//   ....[11]....
        /*00cc*/ 	.word	0x000036a0


	//   ....[12]....
        /*00d0*/ 	.word	0x00004150


	//   ....[13]....
        /*00d4*/ 	.word	0x00004380


	//----- nvinfo : EIATTR_VRC_CTA_INIT_COUNT
	.align		4
.L_43:
        /*00d8*/ 	.byte	0x02, 0x4a
        /*00da*/ 	.byte	0x80
	.zero		1


	//----- nvinfo : EIATTR_SYSCALL_OFFSETS
	.align		4
        /*00dc*/ 	.byte	0x04, 0x46
        /*00de*/ 	.short	(.L_45 - .L_44)


	//   ....[0]....
.L_44:
        /*00e0*/ 	.word	0x00005f00


	//   ....[1]....
        /*00e4*/ 	.word	0x00005ff0


	//   ....[2]....
        /*00e8*/ 	.word	0x00006910


	//   ....[3]....
        /*00ec*/ 	.word	0x00007370


	//----- nvinfo : EIATTR_MBARRIER_INSTR_OFFSETS
	.align		4
.L_45:
        /*00f0*/ 	.byte	0x04, 0x39
        /*00f2*/ 	.short	(.L_47 - .L_46)


	//   ....[0]....
.L_46:
        /*00f4*/ 	.word	0x00000610
        /*00f8*/ 	.word	0x000000ff
        /*00fc*/ 	.word	0x00000000
        /*0100*/ 	.short	0x0100
        /*0102*/ 	.byte	0x04
	.zero		1


	//   ....[1]....
        /*0104*/ 	.word	0x00000620
        /*0108*/ 	.word	0x000000ff
        /*010c*/ 	.word	0x00000060
        /*0110*/ 	.short	0x0100
        /*0112*/ 	.byte	0x04
	.zero		1


	//   ....[2]....
        /*0114*/ 	.word	0x00000630
        /*0118*/ 	.word	0x000000ff
        /*011c*/ 	.word	0x00000008
        /*0120*/ 	.short	0x0100
        /*0122*/ 	.byte	0x04
	.zero		1


	//   ....[3]....
        /*0124*/ 	.word	0x00000640
        /*0128*/ 	.word	0x000000ff
        /*012c*/ 	.word	0x00000068
        /*0130*/ 	.short	0x0100
        /*0132*/ 	.byte	0x04
	.zero		1


	//   ....[4]....
        /*0134*/ 	.word	0x00000650
        /*0138*/ 	.word	0x000000ff
        /*013c*/ 	.word	0x00000010
        /*0140*/ 	.short	0x0100
        /*0142*/ 	.byte	0x04
	.zero		1


	//   ....[5]....
        /*0144*/ 	.word	0x00000660
        /*0148*/ 	.word	0x000000ff
        /*014c*/ 	.word	0x00000070
        /*0150*/ 	.short	0x0100
        /*0152*/ 	.byte	0x04
	.zero		1


	//   ....[6]....
        /*0154*/ 	.word	0x00000670
        /*0158*/ 	.word	0x000000ff
        /*015c*/ 	.word	0x00000018
        /*0160*/ 	.short	0x0100
        /*0162*/ 	.byte	0x04
	.zero		1


	//   ....[7]....
        /*0164*/ 	.word	0x00000680
        /*0168*/ 	.word	0x000000ff
        /*016c*/ 	.word	0x00000078
        /*0170*/ 	.short	0x0100
        /*0172*/ 	.byte	0x04
	.zero		1


	//   ....[8]....
        /*0174*/ 	.word	0x00000690
        /*0178*/ 	.word	0x000000ff
        /*017c*/ 	.word	0x00000020
        /*0180*/ 	.short	0x0100
        /*0182*/ 	.byte	0x04
	.zero		1


	//   ....[9]....
        /*0184*/ 	.word	0x000006a0
        /*0188*/ 	.word	0x000000ff
        /*018c*/ 	.word	0x00000080
        /*0190*/ 	.short	0x0100
        /*0192*/ 	.byte	0x04
	.zero		1


	//   ....[10]....
        /*0194*/ 	.word	0x000006b0
        /*0198*/ 	.word	0x000000ff
        /*019c*/ 	.word	0x00000028
        /*01a0*/ 	.short	0x0100
        /*01a2*/ 	.byte	0x04
	.zero		1


	//   ....[11]....
        /*01a4*/ 	.word	0x000006c0
        /*01a8*/ 	.word	0x000000ff
        /*01ac*/ 	.word	0x00000088
        /*01b0*/ 	.short	0x0100
        /*01b2*/ 	.byte	0x04
	.zero		1


	//   ....[12]....
        /*01b4*/ 	.word	0x000006d0
        /*01b8*/ 	.word	0x000000ff
        /*01bc*/ 	.word	0x00000030
        /*01c0*/ 	.short	0x0100
        /*01c2*/ 	.byte	0x04
	.zero		1


	//   ....[13]....
        /*01c4*/ 	.word	0x000006e0
        /*01c8*/ 	.word	0x000000ff
        /*01cc*/ 	.word	0x00000090
        /*01d0*/ 	.short	0x0100
        /*01d2*/ 	.byte	0x04
	.zero		1


	//   ....[14]....
        /*01d4*/ 	.word	0x000006f0
        /*01d8*/ 	.word	0x000000ff
        /*01dc*/ 	.word	0x00000038
        /*01e0*/ 	.short	0x0100
        /*01e2*/ 	.byte	0x04
	.zero		1


	//   ....[15]....
        /*01e4*/ 	.word	0x00000700
        /*01e8*/ 	.word	0x000000ff
        /*01ec*/ 	.word	0x00000098
        /*01f0*/ 	.short	0x0100
        /*01f2*/ 	.byte	0x04
	.zero		1


	//   ....[16]....
        /*01f4*/ 	.word	0x00000710
        /*01f8*/ 	.word	0x000000ff
        /*01fc*/ 	.word	0x00000040
        /*0200*/ 	.short	0x0100
        /*0202*/ 	.byte	0x04
	.zero		1


	//   ....[17]....
        /*0204*/ 	.word	0x00000720
        /*0208*/ 	.word	0x000000ff
        /*020c*/ 	.word	0x000000a0
        /*0210*/ 	.short	0x0100
        /*0212*/ 	.byte	0x04
	.zero		1


	//   ....[18]....
        /*0214*/ 	.word	0x00000730
        /*0218*/ 	.word	0x000000ff
        /*021c*/ 	.word	0x00000048
        /*0220*/ 	.short	0x0100
        /*0222*/ 	.byte	0x04
	.zero		1


	//   ....[19]....
        /*0224*/ 	.word	0x00000740
        /*0228*/ 	.word	0x000000ff
        /*022c*/ 	.word	0x000000a8
        /*0230*/ 	.short	0x0100
        /*0232*/ 	.byte	0x04
	.zero		1


	//   ....[20]....
        /*0234*/ 	.word	0x00000750
        /*0238*/ 	.word	0x000000ff
        /*023c*/ 	.word	0x00000050
        /*0240*/ 	.short	0x0100
        /*0242*/ 	.byte	0x04
	.zero		1


	//   ....[21]....
        /*0244*/ 	.word	0x00000760
        /*0248*/ 	.word	0x000000ff
        /*024c*/ 	.word	0x000000b0
        /*0250*/ 	.short	0x0100
        /*0252*/ 	.byte	0x04
	.zero		1


	//   ....[22]....
        /*0254*/ 	.word	0x00000770
        /*0258*/ 	.word	0x000000ff
        /*025c*/ 	.word	0x00000058
        /*0260*/ 	.short	0x0100
        /*0262*/ 	.byte	0x04
	.zero		1


	//   ....[23]....
        /*0264*/ 	.word	0x00000780
        /*0268*/ 	.word	0x000000ff
        /*026c*/ 	.word	0x000000b8
        /*0270*/ 	.short	0x0100
        /*0272*/ 	.byte	0x04
	.zero		1


	//   ....[24]....
        /*0274*/ 	.word	0x000008c0
        /*0278*/ 	.word	0x000000ff
        /*027c*/ 	.word	0x000000c0
        /*0280*/ 	.short	0x0100
        /*0282*/ 	.byte	0x04
	.zero		1


	//   ....[25]....
        /*0284*/ 	.word	0x000008d0
        /*0288*/ 	.word	0x000000ff
        /*028c*/ 	.word	0x000000d8
        /*0290*/ 	.short	0x0100
        /*0292*/ 	.byte	0x04
	.zero		1


	//   ....[26]....
        /*0294*/ 	.word	0x000008e0
        /*0298*/ 	.word	0x000000ff
        /*029c*/ 	.word	0x000000c8
        /*02a0*/ 	.short	0x0100
        /*02a2*/ 	.byte	0x04
	.zero		1


	//   ....[27]....
        /*02a4*/ 	.word	0x000008f0
        /*02a8*/ 	.word	0x000000ff
        /*02ac*/ 	.word	0x000000e0
        /*02b0*/ 	.short	0x0100
        /*02b2*/ 	.byte	0x04
	.zero		1


	//   ....[28]....
        /*02b4*/ 	.word	0x00000900
        /*02b8*/ 	.word	0x000000ff
        /*02bc*/ 	.word	0x000000d0
        /*02c0*/ 	.short	0x0100
        /*02c2*/ 	.byte	0x04
	.zero		1


	//   ....[29]....
        /*02c4*/ 	.word	0x00000910
        /*02c8*/ 	.word	0x000000ff
        /*02cc*/ 	.word	0x000000e8
        /*02d0*/ 	.short	0x0100
        /*02d2*/ 	.byte	0x04
	.zero		1


	//   ....[30]....
        /*02d4*/ 	.word	0x00000a00
        /*02d8*/ 	.word	0x000000ff
        /*02dc*/ 	.word	0x000000f0
        /*02e0*/ 	.short	0x0100
        /*02e2*/ 	.byte	0x06
	.zero		1


	//   ....[31]....
        /*02e4*/ 	.word	0x00000a10
        /*02e8*/ 	.word	0x000000ff
        /*02ec*/ 	.word	0x000000f8
        /*02f0*/ 	.short	0x0100
        /*02f2*/ 	.byte	0x06
	.zero		1


	//   ....[32]....
        /*02f4*/ 	.word	0x00000b50
        /*02f8*/ 	.word	0x000000ff
        /*02fc*/ 	.word	0x00000100
        /*0300*/ 	.short	0x0100
        /*0302*/ 	.byte	0x06
	.zero		1


	//   ....[33]....
        /*0304*/ 	.word	0x00000b60
        /*0308*/ 	.word	0x000000ff
        /*030c*/ 	.word	0x00000110
        /*0310*/ 	.short	0x0100
        /*0312*/ 	.byte	0x06
	.zero		1


	//   ....[34]....
        /*0314*/ 	.word	0x00000b70
        /*0318*/ 	.word	0x000000ff
        /*031c*/ 	.word	0x00000108
        /*0320*/ 	.short	0x0100
        /*0322*/ 	.byte	0x06
	.zero		1


	//   ....[35]....
        /*0324*/ 	.word	0x00000b80
        /*0328*/ 	.word	0x000000ff
        /*032c*/ 	.word	0x00000118
        /*0330*/ 	.short	0x0100
        /*0332*/ 	.byte	0x06
	.zero		1


	//   ....[36]....
        /*0334*/ 	.word	0x00000cb0
        /*0338*/ 	.word	0x000000ff
        /*033c*/ 	.word	0x00000120
        /*0340*/ 	.short	0x0100
        /*0342*/ 	.byte	0x04
	.zero		1


	//   ....[37]....
        /*0344*/ 	.word	0x00000cc0
        /*0348*/ 	.word	0x000000ff
        /*034c*/ 	.word	0x00000140
        /*0350*/ 	.short	0x0100
        /*0352*/ 	.byte	0x04
	.zero		1


	//   ....[38]....
        /*0354*/ 	.word	0x00000cd0
        /*0358*/ 	.word	0x000000ff
        /*035c*/ 	.word	0x00000128
        /*0360*/ 	.short	0x0100
        /*0362*/ 	.byte	0x04
	.zero		1


	//   ....[39]....
        /*0364*/ 	.word	0x00000ce0
        /*0368*/ 	.word	0x000000ff
        /*036c*/ 	.word	0x00000148
        /*0370*/ 	.short	0x0100
        /*0372*/ 	.byte	0x04
	.zero		1


	//   ....[40]....
        /*0374*/ 	.word	0x00000cf0
        /*0378*/ 	.word	0x000000ff
        /*037c*/ 	.word	0x00000130
        /*0380*/ 	.short	0x0100
        /*0382*/ 	.byte	0x04
	.zero		1


	//   ....[41]....
        /*0384*/ 	.word	0x00000d00
        /*0388*/ 	.word	0x000000ff
        /*038c*/ 	.word	0x00000150
        /*0390*/ 	.short	0x0100
        /*0392*/ 	.byte	0x04
	.zero		1


	//   ....[42]....
        /*0394*/ 	.word	0x00000d10
        /*0398*/ 	.word	0x000000ff
        /*039c*/ 	.word	0x00000138
        /*03a0*/ 	.short	0x0100
        /*03a2*/ 	.byte	0x04
	.zero		1


	//   ....[43]....
        /*03a4*/ 	.word	0x00000d20
        /*03a8*/ 	.word	0x000000ff
        /*03ac*/ 	.word	0x00000158
        /*03b0*/ 	.short	0x0100
        /*03b2*/ 	.byte	0x04
	.zero		1


	//   ....[44]....
        /*03b4*/ 	.word	0x00000e10
        /*03b8*/ 	.word	0x000000ff
        /*03bc*/ 	.word	0x00000160
        /*03c0*/ 	.short	0x0100
        /*03c2*/ 	.byte	0x04
	.zero		1


	//   ....[45]....
        /*03c4*/ 	.word	0x00000e20
        /*03c8*/ 	.word	0x000000ff
        /*03cc*/ 	.word	0x00000170
        /*03d0*/ 	.short	0x0100
        /*03d2*/ 	.byte	0x04
	.zero		1


	//   ....[46]....
        /*03d4*/ 	.word	0x00000e30
        /*03d8*/ 	.word	0x000000ff
        /*03dc*/ 	.word	0x00000168
        /*03e0*/ 	.short	0x0100
        /*03e2*/ 	.byte	0x04
	.zero		1


	//   ....[47]....
        /*03e4*/ 	.word	0x00000e40
        /*03e8*/ 	.word	0x000000ff
        /*03ec*/ 	.word	0x00000178
        /*03f0*/ 	.short	0x0100
        /*03f2*/ 	.byte	0x04
	.zero		1


	//   ....[48]....
        /*03f4*/ 	.word	0x00001980
        /*03f8*/ 	.word	0x00000000
        /*03fc*/ 	.word	0x00000170
        /*0400*/ 	.short	0x010a
        /*0402*/ 	.byte	0xff
	.zero		1


	//   ....[49]....
        /*0404*/ 	.word	0x000019b0
        /*0408*/ 	.word	0x00000000
        /*040c*/ 	.word	0x00000160
        /*0410*/ 	.short	0x0101
        /*0412*/ 	.byte	0xff
	.zero		1


	//   ....[50]....
        /*0414*/ 	.word	0x00001a80
        /*0418*/ 	.word	0x000000ff
        /*041c*/ 	.word	0x00000060
        /*0420*/ 	.short	0x010a
        /*0422*/ 	.byte	0x04
	.zero		1


	//   ....[51]....
        /*0424*/ 	.word	0x00001b00
        /*0428*/ 	.word	0x000000ff
        /*042c*/ 	.word	0x00000060
        /*0430*/ 	.short	0x010a
        /*0432*/ 	.byte	0x21
	.zero		1


	//   ....[52]....
        /*0434*/ 	.word	0x00001c90
        /*0438*/ 	.word	0x000000ff
        /*043c*/ 	.word	0x00000060
        /*0440*/ 	.short	0x010a
        /*0442*/ 	.byte	0x08
	.zero		1


	//   ....[53]....
        /*0444*/ 	.word	0x00001dc0
        /*0448*/ 	.word	0x000000ff
        /*044c*/ 	.word	0x000000f8
        /*0450*/ 	.short	0x0101
        /*0452*/ 	.byte	0x06
	.zero		1


	//   ....[54]....
        /*0454*/ 	.word	0x00001de0
        /*0458*/ 	.word	0x000000ff
        /*045c*/ 	.word	0x00000060
        /*0460*/ 	.short	0x010a
        /*0462*/ 	.byte	0x04
	.zero		1


	//   ....[55]....
        /*0464*/ 	.word	0x00001e60
        /*0468*/ 	.word	0x000000ff
        /*046c*/ 	.word	0x00000060
        /*0470*/ 	.short	0x010a
        /*0472*/ 	.byte	0x11
	.zero		1


	//   ....[56]....
        /*0474*/ 	.word	0x00002010
        /*0478*/ 	.word	0x000000ff
        /*047c*/ 	.word	0x00000060
        /*0480*/ 	.short	0x010a
        /*0482*/ 	.byte	0x07
	.zero		1


	//   ....[57]....
        /*0484*/ 	.word	0x00002150
        /*0488*/ 	.word	0x00000003
        /*048c*/ 	.word	0x00000100
        /*0490*/ 	.short	0x010a
        /*0492*/ 	.byte	0xff
	.zero		1


	//   ....[58]....
        /*0494*/ 	.word	0x000022a0
        /*0498*/ 	.word	0x00000000
        /*049c*/ 	.word	0x00000000
        /*04a0*/ 	.short	0x0101
        /*04a2*/ 	.byte	0xff
	.zero		1


	//   ....[59]....
        /*04a4*/ 	.word	0x00002860
        /*04a8*/ 	.word	0x000000ff
        /*04ac*/ 	.word	0x00000000
        /*04b0*/ 	.short	0x010a
        /*04b2*/ 	.byte	0x04
	.zero		1


	//   ....[60]....
        /*04b4*/ 	.word	0x000028f0
        /*04b8*/ 	.word	0x000000ff
        /*04bc*/ 	.word	0x00000000
        /*04c0*/ 	.short	0x010a
        /*04c2*/ 	.byte	0x05
	.zero		1


	//   ....[61]....
        /*04c4*/ 	.word	0x00002980
        /*04c8*/ 	.word	0x000000ff
        /*04cc*/ 	.word	0x00000000
        /*04d0*/ 	.short	0x010a
        /*04d2*/ 	.byte	0x05
	.zero		1


	//   ....[62]....
        /*04d4*/ 	.word	0x00002a10
        /*04d8*/ 	.word	0x000000ff
        /*04dc*/ 	.word	0x00000000
        /*04e0*/ 	.short	0x010a
        /*04e2*/ 	.byte	0x05
	.zero		1


	//   ....[63]....
        /*04e4*/ 	.word	0x00002aa0
        /*04e8*/ 	.word	0x000000ff
        /*04ec*/ 	.word	0x00000000
        /*04f0*/ 	.short	0x010a
        /*04f2*/ 	.byte	0x05
	.zero		1


	//   ....[64]....
        /*04f4*/ 	.word	0x00002b30
        /*04f8*/ 	.word	0x000000ff
        /*04fc*/ 	.word	0x00000000
        /*0500*/ 	.short	0x010a
        /*0502*/ 	.byte	0x05
	.zero		1


	//   ....[65]....
        /*0504*/ 	.word	0x00002bc0
        /*0508*/ 	.word	0x000000ff
        /*050c*/ 	.word	0x00000000
        /*0510*/ 	.short	0x010a
        /*0512*/ 	.byte	0x05
	.zero		1


	//   ....[66]....
        /*0514*/ 	.word	0x00002c50
        /*0518*/ 	.word	0x000000ff
        /*051c*/ 	.word	0x00000000
        /*0520*/ 	.short	0x010a
        /*0522*/ 	.byte	0x05
	.zero		1


	//   ....[67]....
        /*0524*/ 	.word	0x00002ce0
        /*0528*/ 	.word	0x000000ff
        /*052c*/ 	.word	0x00000000
        /*0530*/ 	.short	0x010a
        /*0532*/ 	.byte	0x05
	.zero		1


	//   ....[68]....
        /*0534*/ 	.word	0x00002d70
        /*0538*/ 	.word	0x000000ff
        /*053c*/ 	.word	0x00000000
        /*0540*/ 	.short	0x010a
        /*0542*/ 	.byte	0x05
	.zero		1


	//   ....[69]....
        /*0544*/ 	.word	0x00002e00
        /*0548*/ 	.word	0x000000ff
        /*054c*/ 	.word	0x00000000
        /*0550*/ 	.short	0x010a
        /*0552*/ 	.byte	0x05
	.zero		1


	//   ....[70]....
        /*0554*/ 	.word	0x00002ea0
        /*0558*/ 	.word	0x00000000
        /*055c*/ 	.word	0x00000000
        /*0560*/ 	.short	0x010a
        /*0562*/ 	.byte	0xff
	.zero		1


	//   ....[71]....
        /*0564*/ 	.word	0x00002fc0
        /*0568*/ 	.word	0x00000002
        /*056c*/ 	.word	0x00000160
        /*0570*/ 	.short	0x010a
        /*0572*/ 	.byte	0xff
	.zero		1


	//   ....[72]....
        /*0574*/ 	.word	0x00003030
        /*0578*/ 	.word	0x00000002
        /*057c*/ 	.word	0x00000000
        /*0580*/ 	.short	0x0101
        /*0582*/ 	.byte	0xff
	.zero		1


	//   ....[73]....
        /*0584*/ 	.word	0x00003050
        /*0588*/ 	.word	0x000000ff
        /*058c*/ 	.word	0x00000110
        /*0590*/ 	.short	0x010a
        /*0592*/ 	.byte	0x04
	.zero		1


	//   ....[74]....
        /*0594*/ 	.word	0x00003170
        /*0598*/ 	.word	0x00000002
        /*059c*/ 	.word	0x00000100
        /*05a0*/ 	.short	0x010a
        /*05a2*/ 	.byte	0xff
	.zero		1


	//   ....[75]....
        /*05a4*/ 	.word	0x00003270
        /*05a8*/ 	.word	0x00000002
        /*05ac*/ 	.word	0x00000000
        /*05b0*/ 	.short	0x0101
        /*05b2*/ 	.byte	0xff
	.zero		1


	//   ....[76]....
        /*05b4*/ 	.word	0x00003300
        /*05b8*/ 	.word	0x000000ff
        /*05bc*/ 	.word	0x00000110
        /*05c0*/ 	.short	0x0106
        /*05c2*/ 	.byte	0x04
	.zero		1


	//   ....[77]....
        /*05c4*/ 	.word	0x00003320
        /*05c8*/ 	.word	0x000000ff
        /*05cc*/ 	.word	0x00000110
        /*05d0*/ 	.short	0x010a
        /*05d2*/ 	.byte	0x04
	.zero		1


	//   ....[78]....
        /*05d4*/ 	.word	0x000033b0
        /*05d8*/ 	.word	0x000000ff
        /*05dc*/ 	.word	0x00000110
        /*05e0*/ 	.short	0x0106
        /*05e2*/ 	.byte	0x07
	.zero		1


	//   ....[79]....
        /*05e4*/ 	.word	0x000033f0
        /*05e8*/ 	.word	0x00000000
        /*05ec*/ 	.word	0x00000110
        /*05f0*/ 	.short	0x010a
        /*05f2*/ 	.byte	0xff
	.zero		1


	//   ....[80]....
        /*05f4*/ 	.word	0x00003940
        /*05f8*/ 	.word	0x00000000
        /*05fc*/ 	.word	0x00000100
        /*0600*/ 	.short	0x010a
        /*0602*/ 	.byte	0xff
	.zero		1


	//   ....[81]....
        /*0604*/ 	.word	0x00003a40
        /*0608*/ 	.word	0x00000003
        /*060c*/ 	.word	0x00000000
        /*0610*/ 	.short	0x0101
        /*0612*/ 	.byte	0xff
	.zero		1


	//   ....[82]....
        /*0614*/ 	.word	0x00003a50
        /*0618*/ 	.word	0x000000ff
        /*061c*/ 	.word	0x00000000
        /*0620*/ 	.short	0x010a
        /*0622*/ 	.byte	0x04
	.zero		1


	//   ....[83]....
        /*0624*/ 	.word	0x00003ad0
        /*0628*/ 	.word	0x000000ff
        /*062c*/ 	.word	0x00000140
        /*0630*/ 	.short	0x010a
        /*0632*/ 	.byte	0x1f
	.zero		1


	//   ....[84]....
        /*0634*/ 	.word	0x00003bb0
        /*0638*/ 	.word	0x000000ff
        /*063c*/ 	.word	0x00000000
        /*0640*/ 	.short	0x010a
        /*0642*/ 	.byte	0x05
	.zero		1


	//   ....[85]....
        /*0644*/ 	.word	0x00003cf0
        /*0648*/ 	.word	0x000000ff
        /*064c*/ 	.word	0x00000000
        /*0650*/ 	.short	0x010a
        /*0652*/ 	.byte	0x04
	.zero		1


	//   ....[86]....
        /*0654*/ 	.word	0x00003f80
        /*0658*/ 	.word	0x000000ff
        /*065c*/ 	.word	0x00000000
        /*0660*/ 	.short	0x010a
        /*0662*/ 	.byte	0x04
	.zero		1


	//   ....[87]....
        /*0664*/ 	.word	0x00004010
        /*0668*/ 	.word	0x000000ff
        /*066c*/ 	.word	0x00000000
        /*0670*/ 	.short	0x010a
        /*0672*/ 	.byte	0x05
	.zero		1


	//   ....[88]....
        /*0674*/ 	.word	0x000040a0
        /*0678*/ 	.word	0x000000ff
        /*067c*/ 	.word	0x00000000
        /*0680*/ 	.short	0x010a
        /*0682*/ 	.byte	0x05
	.zero		1


	//   ....[89]....
        /*0684*/ 	.word	0x00004130
        /*0688*/ 	.word	0x000000ff
        /*068c*/ 	.word	0x00000000
        /*0690*/ 	.short	0x010a
        /*0692*/ 	.byte	0x04
	.zero		1


	//   ....[90]....
        /*0694*/ 	.word	0x00004610
        /*0698*/ 	.word	0x00000008
        /*069c*/ 	.word	0x00000100
        /*06a0*/ 	.short	0x010a
        /*06a2*/ 	.byte	0xff
	.zero		1


	//   ....[91]....
        /*06a4*/ 	.word	0x00004780
        /*06a8*/ 	.word	0x00000000
        /*06ac*/ 	.word	0x00000000
        /*06b0*/ 	.short	0x0101
        /*06b2*/ 	.byte	0xff
	.zero		1


	//   ....[92]....
        /*06b4*/ 	.word	0x00004c50
        /*06b8*/ 	.word	0x000000ff
        /*06bc*/ 	.word	0x000000f8
        /*06c0*/ 	.short	0x010a
        /*06c2*/ 	.byte	0x18
	.zero		1


	//   ....[93]....
        /*06c4*/ 	.word	0x00004e20
        /*06c8*/ 	.word	0x000000ff
        /*06cc*/ 	.word	0x000000d8
        /*06d0*/ 	.short	0x010a
        /*06d2*/ 	.byte	0x04
	.zero		1


	//   ....[94]....
        /*06d4*/ 	.word	0x00005000
        /*06d8*/ 	.word	0x000000ff
        /*06dc*/ 	.word	0x000000c0
        /*06e0*/ 	.short	0x010b
        /*06e2*/ 	.byte	0x04
	.zero		1


	//   ....[95]....
        /*06e4*/ 	.word	0x00005010
        /*06e8*/ 	.word	0x000000ff
        /*06ec*/ 	.word	0x00000000
        /*06f0*/ 	.short	0x0101
        /*06f2*/ 	.byte	0x07
	.zero		1


	//   ....[96]....
        /*06f4*/ 	.word	0x00005020
        /*06f8*/ 	.word	0x000000ff
        /*06fc*/ 	.word	0x000000d8
        /*0700*/ 	.short	0x010a
        /*0702*/ 	.byte	0x05
	.zero		1


	//   ....[97]....
        /*0704*/ 	.word	0x00005270
        /*0708*/ 	.word	0x000000ff
        /*070c*/ 	.word	0x000000c0
        /*0710*/ 	.short	0x010b
        /*0712*/ 	.byte	0x05
	.zero		1


	//   ....[98]....
        /*0714*/ 	.word	0x00005280
        /*0718*/ 	.word	0x000000ff
        /*071c*/ 	.word	0x00000000
        /*0720*/ 	.short	0x0101
        /*0722*/ 	.byte	0x04
	.zero		1


	//   ....[99]....
        /*0724*/ 	.word	0x000052d0
        /*0728*/ 	.word	0x000000ff
        /*072c*/ 	.word	0x00000000
        /*0730*/ 	.short	0x010a
        /*0732*/ 	.byte	0x04
	.zero		1


	//   ....[100]....
        /*0734*/ 	.word	0x00005360
        /*0738*/ 	.word	0x000000ff
        /*073c*/ 	.word	0x00000000
        /*0740*/ 	.short	0x010a
        /*0742*/ 	.byte	0x05
	.zero		1


	//   ....[101]....
        /*0744*/ 	.word	0x00005400
        /*0748*/ 	.word	0x00000000
        /*074c*/ 	.word	0x00000000
        /*0750*/ 	.short	0x010a
        /*0752*/ 	.byte	0xff
	.zero		1


	//   ....[102]....
        /*0754*/ 	.word	0x00005770
        /*0758*/ 	.word	0x00000000
        /*075c*/ 	.word	0x00000100
        /*0760*/ 	.short	0x010a
        /*0762*/ 	.byte	0xff
	.zero		1


	//   ....[103]....
        /*0764*/ 	.word	0x00005840
        /*0768*/ 	.word	0x00000000
        /*076c*/ 	.word	0x00000000
        /*0770*/ 	.short	0x0101
        /*0772*/ 	.byte	0xff
	.zero		1


	//   ....[104]....
        /*0774*/ 	.word	0x00006490
        /*0778*/ 	.word	0x00000002
        /*077c*/ 	.word	0x000000c0
        /*0780*/ 	.short	0x010a
        /*0782*/ 	.byte	0xff
	.zero		1


	//   ....[105]....
        /*0784*/ 	.word	0x000064d0
        /*0788*/ 	.word	0x00000047
        /*078c*/ 	.word	0x00000120
        /*0790*/ 	.short	0x010a
        /*0792*/ 	.byte	0xff
	.zero		1


	//   ....[106]....
        /*0794*/ 	.word	0x000065c0
        /*0798*/ 	.word	0x00000002
        /*079c*/ 	.word	0x000000c0
        /*07a0*/ 	.short	0x010a
        /*07a2*/ 	.byte	0xff
	.zero		1


	//   ....[107]....
        /*07a4*/ 	.word	0x000067f0
        /*07a8*/ 	.word	0x00000047
        /*07ac*/ 	.word	0x00000120
        /*07b0*/ 	.short	0x010a
        /*07b2*/ 	.byte	0xff
	.zero		1


	//   ....[108]....
        /*07b4*/ 	.word	0x00007090
        /*07b8*/ 	.word	0x00000000
        /*07bc*/ 	.word	0x00000000
        /*07c0*/ 	.short	0x0101
        /*07c2*/ 	.byte	0xff
	.zero		1


	//   ....[109]....
        /*07c4*/ 	.word	0x000070a0
        /*07c8*/ 	.word	0x00000002
        /*07cc*/ 	.word	0x000000c0
        /*07d0*/ 	.short	0x010a
        /*07d2*/ 	.byte	0xff
	.zero		1


	//   ....[110]....
        /*07d4*/ 	.word	0x00007170
        /*07d8*/ 	.word	0x00000002
        /*07dc*/ 	.word	0x000000c0
        /*07e0*/ 	.short	0x010a
        /*07e2*/ 	.byte	0xff
	.zero		1


	//   ....[111]....
        /*07e4*/ 	.word	0x00007770
        /*07e8*/ 	.word	0x000000ff
        /*07ec*/ 	.word	0x00000000
        /*07f0*/ 	.short	0x0101
        /*07f2*/ 	.byte	0x04
	.zero		1


	//   ....[112]....
        /*07f4*/ 	.word	0x00007b60
        /*07f8*/ 	.word	0x00000000
        /*07fc*/ 	.word	0x00000000
        /*0800*/ 	.short	0x0101
        /*0802*/ 	.byte	0xff
	.zero		1


	//   ....[113]....
        /*0804*/ 	.word	0x00007e10
        /*0808*/ 	.word	0x000000ff
        /*080c*/ 	.word	0x00000000
        /*0810*/ 	.short	0x0101
        /*0812*/ 	.byte	0x04
	.zero		1


	//   ....[114]....
        /*0814*/ 	.word	0x00007e30
        /*0818*/ 	.word	0x00000000
        /*081c*/ 	.word	0x00000170
        /*0820*/ 	.short	0x010a
        /*0822*/ 	.byte	0xff
	.zero		1


	//   ....[115]....
        /*0824*/ 	.word	0x00007e90
        /*0828*/ 	.word	0x00000000
        /*082c*/ 	.word	0x00000060
        /*0830*/ 	.short	0x010a
        /*0832*/ 	.byte	0xff
	.zero		1


	//   ....[116]....
        /*0834*/ 	.word	0x00007ef0
        /*0838*/ 	.word	0x00000000
        /*083c*/ 	.word	0x00000060
        /*0840*/ 	.short	0x010a
        /*0842*/ 	.byte	0xff
	.zero		1


	//   ....[117]....
        /*0844*/ 	.word	0x00007f40
        /*0848*/ 	.word	0x00000003
        /*084c*/ 	.word	0x00000100
        /*0850*/ 	.short	0x010a
        /*0852*/ 	.byte	0xff
	.zero		1


	//   ....[118]....
        /*0854*/ 	.word	0x00007fa0
        /*0858*/ 	.word	0x00000000
        /*085c*/ 	.word	0x00000000
        /*0860*/ 	.short	0x010a
        /*0862*/ 	.byte	0xff
	.zero		1


	//   ....[119]....
        /*0864*/ 	.word	0x00008000
        /*0868*/ 	.word	0x00000000
        /*086c*/ 	.word	0x00000000
        /*0870*/ 	.short	0x010a
        /*0872*/ 	.byte	0xff
	.zero		1


	//   ....[120]....
        /*0874*/ 	.word	0x00008060
        /*0878*/ 	.word	0x00000000
        /*087c*/ 	.word	0x00000000
        /*0880*/ 	.short	0x010a
        /*0882*/ 	.byte	0xff
	.zero		1


	//   ....[121]....
        /*0884*/ 	.word	0x000080c0
        /*0888*/ 	.word	0x00000000
        /*088c*/ 	.word	0x00000000
        /*0890*/ 	.short	0x010a
        /*0892*/ 	.byte	0xff
	.zero		1


	//   ....[122]....
        /*0894*/ 	.word	0x00008120
        /*0898*/ 	.word	0x00000000
        /*089c*/ 	.word	0x00000000
        /*08a0*/ 	.short	0x010a
        /*08a2*/ 	.byte	0xff
	.zero		1


	//   ....[123]....
        /*08a4*/ 	.word	0x00008180
        /*08a8*/ 	.word	0x00000000
        /*08ac*/ 	.word	0x00000000
        /*08b0*/ 	.short	0x010a
        /*08b2*/ 	.byte	0xff
	.zero		1


	//   ....[124]....
        /*08b4*/ 	.word	0x000081e0
        /*08b8*/ 	.word	0x00000000
        /*08bc*/ 	.word	0x00000000
        /*08c0*/ 	.short	0x010a
        /*08c2*/ 	.byte	0xff
	.zero		1


	//   ....[125]....
        /*08c4*/ 	.word	0x00008240
        /*08c8*/ 	.word	0x00000000
        /*08cc*/ 	.word	0x00000000
        /*08d0*/ 	.short	0x010a
        /*08d2*/ 	.byte	0xff
	.zero		1


	//   ....[126]....
        /*08d4*/ 	.word	0x000082a0
        /*08d8*/ 	.word	0x00000000
        /*08dc*/ 	.word	0x00000000
        /*08e0*/ 	.short	0x010a
        /*08e2*/ 	.byte	0xff
	.zero		1


	//   ....[127]....
        /*08e4*/ 	.word	0x00008300
        /*08e8*/ 	.word	0x00000000
        /*08ec*/ 	.word	0x00000000
        /*08f0*/ 	.short	0x010a
        /*08f2*/ 	.byte	0xff
	.zero		1


	//   ....[128]....
        /*08f4*/ 	.word	0x00008360
        /*08f8*/ 	.word	0x00000000
        /*08fc*/ 	.word	0x00000000
        /*0900*/ 	.short	0x010a
        /*0902*/ 	.byte	0xff
	.zero		1


	//   ....[129]....
        /*0904*/ 	.word	0x000083b0
        /*0908*/ 	.word	0x00000002
        /*090c*/ 	.word	0x00000160
        /*0910*/ 	.short	0x010a
        /*0912*/ 	.byte	0xff
	.zero		1


	//   ....[130]....
        /*0914*/ 	.word	0x00008410
        /*0918*/ 	.word	0x00000002
        /*091c*/ 	.word	0x00000110
        /*0920*/ 	.short	0x010a
        /*0922*/ 	.byte	0xff
	.zero		1


	//   ....[131]....
        /*0924*/ 	.word	0x00008460
        /*0928*/ 	.word	0x00000002
        /*092c*/ 	.word	0x00000100
        /*0930*/ 	.short	0x010a
        /*0932*/ 	.byte	0xff
	.zero		1


	//   ....[132]....
        /*0934*/ 	.word	0x000084c0
        /*0938*/ 	.word	0x00000000
        /*093c*/ 	.word	0x00000110
        /*0940*/ 	.short	0x010a
        /*0942*/ 	.byte	0xff
	.zero		1


	//   ....[133]....
        /*0944*/ 	.word	0x00008510
        /*0948*/ 	.word	0x00000000
        /*094c*/ 	.word	0x00000100
        /*0950*/ 	.short	0x010a
        /*0952*/ 	.byte	0xff
	.zero		1


	//   ....[134]....
        /*0954*/ 	.word	0x00008570
        /*0958*/ 	.word	0x00000002
        /*095c*/ 	.word	0x00000140
        /*0960*/ 	.short	0x010a
        /*0962*/ 	.byte	0xff
	.zero		1


	//   ....[135]....
        /*0964*/ 	.word	0x000085d0
        /*0968*/ 	.word	0x00000000
        /*096c*/ 	.word	0x00000000
        /*0970*/ 	.short	0x010a
        /*0972*/ 	.byte	0xff
	.zero		1


	//   ....[136]....
        /*0974*/ 	.word	0x00008630
        /*0978*/ 	.word	0x00000000
        /*097c*/ 	.word	0x00000000
        /*0980*/ 	.short	0x010a
        /*0982*/ 	.byte	0xff
	.zero		1


	//   ....[137]....
        /*0984*/ 	.word	0x00008690
        /*0988*/ 	.word	0x00000000
        /*098c*/ 	.word	0x00000000
        /*0990*/ 	.short	0x010a
        /*0992*/ 	.byte	0xff
	.zero		1


	//   ....[138]....
        /*0994*/ 	.word	0x000086f0
        /*0998*/ 	.word	0x00000000
        /*099c*/ 	.word	0x00000000
        /*09a0*/ 	.short	0x010a
        /*09a2*/ 	.byte	0xff
	.zero		1


	//   ....[139]....
        /*09a4*/ 	.word	0x00008750
        /*09a8*/ 	.word	0x00000000
        /*09ac*/ 	.word	0x00000000
        /*09b0*/ 	.short	0x010a
        /*09b2*/ 	.byte	0xff
	.zero		1


	//   ....[140]....
        /*09b4*/ 	.word	0x000087a0
        /*09b8*/ 	.word	0x00000008
        /*09bc*/ 	.word	0x00000100
        /*09c0*/ 	.short	0x010a
        /*09c2*/ 	.byte	0xff
	.zero		1


	//   ....[141]....
        /*09c4*/ 	.word	0x00008800
        /*09c8*/ 	.word	0x00000000
        /*09cc*/ 	.word	0x000000f8
        /*09d0*/ 	.short	0x010a
        /*09d2*/ 	.byte	0xff
	.zero		1


	//   ....[142]....
        /*09d4*/ 	.word	0x00008860
        /*09d8*/ 	.word	0x00000000
        /*09dc*/ 	.word	0x000000d8
        /*09e0*/ 	.short	0x010a
        /*09e2*/ 	.byte	0xff
	.zero		1


	//   ....[143]....
        /*09e4*/ 	.word	0x000088c0
        /*09e8*/ 	.word	0x00000002
        /*09ec*/ 	.word	0x000000d8
        /*09f0*/ 	.short	0x010a
        /*09f2*/ 	.byte	0xff
	.zero		1


	//   ....[144]....
        /*09f4*/ 	.word	0x00008920
        /*09f8*/ 	.word	0x00000000
        /*09fc*/ 	.word	0x00000000
        /*0a00*/ 	.short	0x010a
        /*0a02*/ 	.byte	0xff
	.zero		1


	//   ....[145]....
        /*0a04*/ 	.word	0x00008980
        /*0a08*/ 	.word	0x00000000
        /*0a0c*/ 	.word	0x00000000
        /*0a10*/ 	.short	0x010a
        /*0a12*/ 	.byte	0xff
	.zero		1


	//   ....[146]....
        /*0a14*/ 	.word	0x000089d0
        /*0a18*/ 	.word	0x00000000
        /*0a1c*/ 	.word	0x00000100
        /*0a20*/ 	.short	0x010a
        /*0a22*/ 	.byte	0xff
	.zero		1


	//   ....[147]....
        /*0a24*/ 	.word	0x00008a20
        /*0a28*/ 	.word	0x00000002
        /*0a2c*/ 	.word	0x000000c0
        /*0a30*/ 	.short	0x010a
        /*0a32*/ 	.byte	0xff
	.zero		1


	//   ....[148]....
        /*0a34*/ 	.word	0x00008a70
        /*0a38*/ 	.word	0x00000047
        /*0a3c*/ 	.word	0x00000120
        /*0a40*/ 	.short	0x010a
        /*0a42*/ 	.byte	0xff
	.zero		1


	//   ....[149]....
        /*0a44*/ 	.word	0x00008ac0
        /*0a48*/ 	.word	0x00000002
        /*0a4c*/ 	.word	0x000000c0
        /*0a50*/ 	.short	0x010a
        /*0a52*/ 	.byte	0xff
	.zero		1


	//----- nvinfo : EIATTR_NUM_MBARRIERS
	.align		4
.L_47:
        /*0a54*/ 	.byte	0x03, 0x38
        /*0a56*/ 	.short	0x0030


	//----- nvinfo : EIATTR_EXIT_INSTR_OFFSETS
	.align		4
        /*0a58*/ 	.byte	0x04, 0x1c
        /*0a5a*/ 	.short	(.L_49 - .L_48)


	//   ....[0]....
.L_48:
        /*0a5c*/ 	.word	0x00002ed0


	//   ....[1]....
        /*0a60*/ 	.word	0x000033c0


	//   ....[2]....
        /*0a64*/ 	.word	0x00003420


	//   ....[3]....
        /*0a68*/ 	.word	0x00004390


	//   ....[4]....
        /*0a6c*/ 	.word	0x00005430


	//   ....[5]....
        /*0a70*/ 	.word	0x00005470


	//   ....[6]....
        /*0a74*/ 	.word	0x00007d00


	//   ....[7]....
        /*0a78*/ 	.word	0x00007d80


	//   ....[8]....
        /*0a7c*/ 	.word	0x00007db0


	//   ....[9]....
        /*0a80*/ 	.word	0x00007e20


	//----- nvinfo : EIATTR_MAX_THREADS
	.align		4
.L_49:
        /*0a84*/ 	.byte	0x04, 0x05
        /*0a86*/ 	.short	(.L_51 - .L_50)
.L_50:
        /*0a88*/ 	.word	0x00000100
        /*0a8c*/ 	.word	0x00000001
        /*0a90*/ 	.word	0x00000001


	//----- nvinfo : EIATTR_CRS_STACK_SIZE
	.align		4
.L_51:
        /*0a94*/ 	.byte	0x04, 0x1e
        /*0a96*/ 	.short	(.L_53 - .L_52)
.L_52:
        /*0a98*/ 	.word	0x00000000


	//----- nvinfo : EIATTR_CBANK_PARAM_SIZE
	.align		4
.L_53:
        /*0a9c*/ 	.byte	0x03, 0x19
        /*0a9e*/ 	.short	0x0800


	//----- nvinfo : EIATTR_PARAM_CBANK
	.align		4
        /*0aa0*/ 	.byte	0x04, 0x0a
        /*0aa2*/ 	.short	(.L_55 - .L_54)
	.align		4
.L_54:
        /*0aa4*/ 	.word	index@(.nv.constant0._ZN7cutlass13device_kernelINS_4gemm6kernel13GemmUniversalIN4cute5tupleIJiiiiEEENS1_10collective13CollectiveMmaINS1_35MainloopSm100TmaUmmaWarpSpecializedILi12ELi2ELi4ENS5_IJNS4_1CILi2EEENSA_ILi1EEESC_EEEEENS5_IJNSA_ILi64EEESF_NSA_ILi32EEEEEENS_10tfloat32_tENS5_IJlSC_lEEESI_SJ_NS4_8TiledMMAINS4_8MMA_AtomIJNS4_17SM100_MMA_TF32_SSISI_SI_fLi64ELi64ELNS4_4UMMA5MajorE0ELSO_0ELNSN_7ScaleInE0ELSP_0EEEEEENS4_6LayoutINS5_IJSC_SC_SC_EEENS5_IJNSA_ILi0EEESU_SU_EEEEENS5_IJNS4_10UnderscoreESX_SX_EEEEENS4_13SM90_TMA_LOADENS4_14ComposedLayoutINS4_7SwizzleILi3ELi4ELi3EEENS4_18smem_ptr_flag_bitsILi32EEENSS_INS5_IJNSA_ILi8EEESG_EEENS5_IJSG_SC_EEEEEEEvNS4_8identityENS4_23SM90_TMA_LOAD_MULTICASTES1A_vS1B_EENS_8epilogue10collective18CollectiveEpilogueINS1E_23Sm100TmaWarpSpecializedILi3ELi2ELi16ELb1ELb0EEEJSH_NS5_IJNSS_ISF_SC_EENSS_ISG_SC_EEEEESI_SJ_SI_SJ_NS1E_6fusion15FusionCallbacksIS1I_NS1M_17LinearCombinationISI_fSI_fLNS_15FloatRoundStyleE2EEESH_S1L_JEEENS4_5SM1004TMEM4LOAD26SM100_TMEM_LOAD_16dp128b8xES10_S1A_NS4_17SM75_U32x4_LDSM_NENS4_14SM90_TMA_STOREES1A_NS4_17SM90_U32x4_STSM_NENS4_39AutoVectorizingCopyWithAssumedAlignmentILi128EEEEEEvvEEEEvNT_6ParamsE)
        /*0aa8*/ 	.short	0x0380
        /*0aaa*/ 	.short	0x0800


	//----- nvinfo : EIATTR_SW_WAR
	.align		4
.L_55:
        /*0aac*/ 	.byte	0x04, 0x36
        /*0aae*/ 	.short	(.L_57 - .L_56)
.L_56:
        /*0ab0*/ 	.word	0x00000008
.L_57:


//--------------------- .nv.callgraph             --------------------------
	.section	.nv.callgraph,"",@"SHT_CUDA_CALLGRAPH"
	.align	4
	.sectionentsize	8
	.align		4
        /*0000*/ 	.word	0x00000000
	.align		4
        /*0004*/ 	.word	0xffffffff
	.align		4
        /*0008*/ 	.word	index@(_ZN7cutlass13device_kernelINS_4gemm6kernel13GemmUniversalIN4cute5tupleIJiiiiEEENS1_10collective13CollectiveMmaINS1_35MainloopSm100TmaUmmaWarpSpecializedILi12ELi2ELi4ENS5_IJNS4_1CILi2EEENSA_ILi1EEESC_EEEEENS5_IJNSA_ILi64EEESF_NSA_ILi32EEEEEENS_10tfloat32_tENS5_IJlSC_lEEESI_SJ_NS4_8TiledMMAINS4_8MMA_AtomIJNS4_17SM100_MMA_TF32_SSISI_SI_fLi64ELi64ELNS4_4UMMA5MajorE0ELSO_0ELNSN_7ScaleInE0ELSP_0EEEEEENS4_6LayoutINS5_IJSC_SC_SC_EEENS5_IJNSA_ILi0EEESU_SU_EEEEENS5_IJNS4_10UnderscoreESX_SX_EEEEENS4_13SM90_TMA_LOADENS4_14ComposedLayoutINS4_7SwizzleILi3ELi4ELi3EEENS4_18smem_ptr_flag_bitsILi32EEENSS_INS5_IJNSA_ILi8EEESG_EEENS5_IJSG_SC_EEEEEEEvNS4_8identityENS4_23SM90_TMA_LOAD_MULTICASTES1A_vS1B_EENS_8epilogue10collective18CollectiveEpilogueINS1E_23Sm100TmaWarpSpecializedILi3ELi2ELi16ELb1ELb0EEEJSH_NS5_IJNSS_ISF_SC_EENSS_ISG_SC_EEEEESI_SJ_SI_SJ_NS1E_6fusion15FusionCallbacksIS1I_NS1M_17LinearCombinationISI_fSI_fLNS_15FloatRoundStyleE2EEESH_S1L_JEEENS4_5SM1004TMEM4LOAD26SM100_TMEM_LOAD_16dp128b8xES10_S1A_NS4_17SM75_U32x4_LDSM_NENS4_14SM90_TMA_STOREES1A_NS4_17SM90_U32x4_STSM_NENS4_39AutoVectorizingCopyWithAssumedAlignmentILi128EEEEEEvvEEEEvNT_6ParamsE)
	.align		4
        /*000c*/ 	.word	index@(__assertfail)
	.align		4
        /*0010*/ 	.word	0x00000000
	.align		4
        /*0014*/ 	.word	0xfffffffe
	.align		4
        /*0018*/ 	.word	0x00000000
	.align		4
        /*001c*/ 	.word	0xfffffffd
	.align		4
        /*0020*/ 	.word	0x00000000
	.align		4
        /*0024*/ 	.word	0xfffffffc


//--------------------- .nv.constant4             --------------------------
	.section	.nv.constant4,"a",@progbits
	.align	8
	.align		8
.nv.constant4:
        /*0000*/ 	.dword	__assertfail
	.align		8
        /*0008*/ 	.dword	__unnamed_1
	.align		8
        /*0010*/ 	.dword	__unnamed_2
	.align		8
        /*0018*/ 	.dword	_ZN40_INTERNAL_46dcb3f8_4_k_cu_9083950f_320144cuda3std3__45__cpo5beginE
	.align		8
        /*0020*/ 	.dword	_ZN40_INTERNAL_46dcb3f8_4_k_cu_9083950f_320144cuda3std3__45__cpo3endE
	.align		8
        /*0028*/ 	.dword	_ZN40_INTERNAL_46dcb3f8_4_k_cu_9083950f_320144cuda3std3__45__cpo6cbeginE
	.align		8
        /*0030*/ 	.dword	_ZN40_INTERNAL_46dcb3f8_4_k_cu_9083950f_320144cuda3std3__45__cpo4cendE
	.align		8
        /*0038*/ 	.dword	_ZN40_INTERNAL_46dcb3f8_4_k_cu_9083950f_320144cuda3std3__442_GLOBAL__N__46dcb3f8_4_k_cu_9083950f_320146ignoreE
	.align		8
        /*0040*/ 	.dword	_ZN40_INTERNAL_46dcb3f8_4_k_cu_9083950f_320144cuda3std3__419piecewise_constructE
	.align		8
        /*0048*/ 	.dword	_ZN40_INTERNAL_46dcb3f8_4_k_cu_9083950f_320144cuda3std3__48in_placeE
	.align		8
        /*0050*/ 	.dword	_ZN40_INTERNAL_46dcb3f8_4_k_cu_9083950f_320144cuda3std6ranges3__45__cpo4swapE
	.align		8
        /*0058*/ 	.dword	_ZN40_INTERNAL_46dcb3f8_4_k_cu_9083950f_320144cuda3std6ranges3__45__cpo9iter_moveE
	.align		8
        /*0060*/ 	.dword	_ZN40_INTERNAL_46dcb3f8_4_k_cu_9083950f_320144cute7productE
	.align		8
        /*0068*/ 	.dword	_ZN40_INTERNAL_46dcb3f8_4_k_cu_9083950f_320144cute1_E
	.align		8
        /*0070*/ 	.dword	$str$25
	.align		8
        /*0078*/ 	.dword	$str$26
	.align		8
        /*0080*/ 	.dword	$str$27
	.align		8
        /*0088*/ 	.dword	$str$28


//--------------------- .text._ZN7cutlass13device_kernelINS_4gemm6kernel13GemmUniversalIN4cute5tupleIJiiiiEEENS1_10collective13CollectiveMmaINS1_35MainloopSm100TmaUmmaWarpSpecializedILi12ELi2ELi4ENS5_IJNS4_1CILi2EEENSA_ILi1EEESC_EEEEENS5_IJNSA_ILi64EEESF_NSA_ILi32EEEEEENS_10tfloat32_tENS5_IJlSC_lEEESI_SJ_NS4_8TiledMMAINS4_8MMA_AtomIJNS4_17SM100_MMA_TF32_SSISI_SI_fLi64ELi64ELNS4_4UMMA5MajorE0ELSO_0ELNSN_7ScaleInE0ELSP_0EEEEEENS4_6LayoutINS5_IJSC_SC_SC_EEENS5_IJNSA_ILi0EEESU_SU_EEEEENS5_IJNS4_10UnderscoreESX_SX_EEEEENS4_13SM90_TMA_LOADENS4_14ComposedLayoutINS4_7SwizzleILi3ELi4ELi3EEENS4_18smem_ptr_flag_bitsILi32EEENSS_INS5_IJNSA_ILi8EEESG_EEENS5_IJSG_SC_EEEEEEEvNS4_8identityENS4_23SM90_TMA_LOAD_MULTICASTES1A_vS1B_EENS_8epilogue10collective18CollectiveEpilogueINS1E_23Sm100TmaWarpSpecializedILi3ELi2ELi16ELb1ELb0EEEJSH_NS5_IJNSS_ISF_SC_EENSS_ISG_SC_EEEEESI_SJ_SI_SJ_NS1E_6fusion15FusionCallbacksIS1I_NS1M_17LinearCombinationISI_fSI_fLNS_15FloatRoundStyleE2EEESH_S1L_JEEENS4_5SM1004TMEM4LOAD26SM100_TMEM_LOAD_16dp128b8xES10_S1A_NS4_17SM75_U32x4_LDSM_NENS4_14SM90_TMA_STOREES1A_NS4_17SM90_U32x4_STSM_NENS4_39AutoVectorizingCopyWithAssumedAlignmentILi128EEEEEEvvEEEEvNT_6ParamsE --------------------------
	.section	.text._ZN7cutlass13device_kernelINS_4gemm6kernel13GemmUniversalIN4cute5tupleIJiiiiEEENS1_10collective13CollectiveMmaINS1_35MainloopSm100TmaUmmaWarpSpecializedILi12ELi2ELi4ENS5_IJNS4_1CILi2EEENSA_ILi1EEESC_EEEEENS5_IJNSA_ILi64EEESF_NSA_ILi32EEEEEENS_10tfloat32_tENS5_IJlSC_lEEESI_SJ_NS4_8TiledMMAINS4_8MMA_AtomIJNS4_17SM100_MMA_TF32_SSISI_SI_fLi64ELi64ELNS4_4UMMA5MajorE0ELSO_0ELNSN_7ScaleInE0ELSP_0EEEEEENS4_6LayoutINS5_IJSC_SC_SC_EEENS5_IJNSA_ILi0EEESU_SU_EEEEENS5_IJNS4_10UnderscoreESX_SX_EEEEENS4_13SM90_TMA_LOADENS4_14ComposedLayoutINS4_7SwizzleILi3ELi4ELi3EEENS4_18smem_ptr_flag_bitsILi32EEENSS_INS5_IJNSA_ILi8EEESG_EEENS5_IJSG_SC_EEEEEEEvNS4_8identityENS4_23SM90_TMA_LOAD_MULTICASTES1A_vS1B_EENS_8epilogue10collective18CollectiveEpilogueINS1E_23Sm100TmaWarpSpecializedILi3ELi2ELi16ELb1ELb0EEEJSH_NS5_IJNSS_ISF_SC_EENSS_ISG_SC_EEEEESI_SJ_SI_SJ_NS1E_6fusion15FusionCallbacksIS1I_NS1M_17LinearCombinationISI_fSI_fLNS_15FloatRoundStyleE2EEESH_S1L_JEEENS4_5SM1004TMEM4LOAD26SM100_TMEM_LOAD_16dp128b8xES10_S1A_NS4_17SM75_U32x4_LDSM_NENS4_14SM90_TMA_STOREES1A_NS4_17SM90_U32x4_STSM_NENS4_39AutoVectorizingCopyWithAssumedAlignmentILi128EEEEEEvvEEEEvNT_6ParamsE,"ax",@progbits
	.align	128
.text._ZN7cutlass13device_kernelINS_4gemm6kernel13GemmUniversalIN4cute5tupleIJiiiiEEENS1_10collective13CollectiveMmaINS1_35MainloopSm100TmaUmmaWarpSpecializedILi12ELi2ELi4ENS5_IJNS4_1CILi2EEENSA_ILi1EEESC_EEEEENS5_IJNSA_ILi64EEESF_NSA_ILi32EEEEEENS_10tfloat32_tENS5_IJlSC_lEEESI_SJ_NS4_8TiledMMAINS4_8MMA_AtomIJNS4_17SM100_MMA_TF32_SSISI_SI_fLi64ELi64ELNS4_4UMMA5MajorE0ELSO_0ELNSN_7ScaleInE0ELSP_0EEEEEENS4_6LayoutINS5_IJSC_SC_SC_EEENS5_IJNSA_ILi0EEESU_SU_EEEEENS5_IJNS4_10UnderscoreESX_SX_EEEEENS4_13SM90_TMA_LOADENS4_14ComposedLayoutINS4_7SwizzleILi3ELi4ELi3EEENS4_18smem_ptr_flag_bitsILi32EEENSS_INS5_IJNSA_ILi8EEESG_EEENS5_IJSG_SC_EEEEEEEvNS4_8identityENS4_23SM90_TMA_LOAD_MULTICASTES1A_vS1B_EENS_8epilogue10collective18CollectiveEpilogueINS1E_23Sm100TmaWarpSpecializedILi3ELi2ELi16ELb1ELb0EEEJSH_NS5_IJNSS_ISF_SC_EENSS_ISG_SC_EEEEESI_SJ_SI_SJ_NS1E_6fusion15FusionCallbacksIS1I_NS1M_17LinearCombinationISI_fSI_fLNS_15FloatRoundStyleE2EEESH_S1L_JEEENS4_5SM1004TMEM4LOAD26SM100_TMEM_LOAD_16dp128b8xES10_S1A_NS4_17SM75_U32x4_LDSM_NENS4_14SM90_TMA_STOREES1A_NS4_17SM90_U32x4_STSM_NENS4_39AutoVectorizingCopyWithAssumedAlignmentILi128EEEEEEvvEEEEvNT_6ParamsE:
        .type           _ZN7cutlass13device_kernelINS_4gemm6kernel13GemmUniversalIN4cute5tupleIJiiiiEEENS1_10collective13CollectiveMmaINS1_35MainloopSm100TmaUmmaWarpSpecializedILi12ELi2ELi4ENS5_IJNS4_1CILi2EEENSA_ILi1EEESC_EEEEENS5_IJNSA_ILi64EEESF_NSA_ILi32EEEEEENS_10tfloat32_tENS5_IJlSC_lEEESI_SJ_NS4_8TiledMMAINS4_8MMA_AtomIJNS4_17SM100_MMA_TF32_SSISI_SI_fLi64ELi64ELNS4_4UMMA5MajorE0ELSO_0ELNSN_7ScaleInE0ELSP_0EEEEEENS4_6LayoutINS5_IJSC_SC_SC_EEENS5_IJNSA_ILi0EEESU_SU_EEEEENS5_IJNS4_10UnderscoreESX_SX_EEEEENS4_13SM90_TMA_LOADENS4_14ComposedLayoutINS4_7SwizzleILi3ELi4ELi3EEENS4_18smem_ptr_flag_bitsILi32EEENSS_INS5_IJNSA_ILi8EEESG_EEENS5_IJSG_SC_EEEEEEEvNS4_8identityENS4_23SM90_TMA_LOAD_MULTICASTES1A_vS1B_EENS_8epilogue10collective18CollectiveEpilogueINS1E_23Sm100TmaWarpSpecializedILi3ELi2ELi16ELb1ELb0EEEJSH_NS5_IJNSS_ISF_SC_EENSS_ISG_SC_EEEEESI_SJ_SI_SJ_NS1E_6fusion15FusionCallbacksIS1I_NS1M_17LinearCombinationISI_fSI_fLNS_15FloatRoundStyleE2EEESH_S1L_JEEENS4_5SM1004TMEM4LOAD26SM100_TMEM_LOAD_16dp128b8xES10_S1A_NS4_17SM75_U32x4_LDSM_NENS4_14SM90_TMA_STOREES1A_NS4_17SM90_U32x4_STSM_NENS4_39AutoVectorizingCopyWithAssumedAlignmentILi128EEEEEEvvEEEEvNT_6ParamsE,@function
        .size           _ZN7cutlass13device_kernelINS_4gemm6kernel13GemmUniversalIN4cute5tupleIJiiiiEEENS1_10collective13CollectiveMmaINS1_35MainloopSm100TmaUmmaWarpSpecializedILi12ELi2ELi4ENS5_IJNS4_1CILi2EEENSA_ILi1EEESC_EEEEENS5_IJNSA_ILi64EEESF_NSA_ILi32EEEEEENS_10tfloat32_tENS5_IJlSC_lEEESI_SJ_NS4_8TiledMMAINS4_8MMA_AtomIJNS4_17SM100_MMA_TF32_SSISI_SI_fLi64ELi64ELNS4_4UMMA5MajorE0ELSO_0ELNSN_7ScaleInE0ELSP_0EEEEEENS4_6LayoutINS5_IJSC_SC_SC_EEENS5_IJNSA_ILi0EEESU_SU_EEEEENS5_IJNS4_10UnderscoreESX_SX_EEEEENS4_13SM90_TMA_LOADENS4_14ComposedLayoutINS4_7SwizzleILi3ELi4ELi3EEENS4_18smem_ptr_flag_bitsILi32EEENSS_INS5_IJNSA_ILi8EEESG_EEENS5_IJSG_SC_EEEEEEEvNS4_8identityENS4_23SM90_TMA_LOAD_MULTICASTES1A_vS1B_EENS_8epilogue10collective18CollectiveEpilogueINS1E_23Sm100TmaWarpSpecializedILi3ELi2ELi16ELb1ELb0EEEJSH_NS5_IJNSS_ISF_SC_EENSS_ISG_SC_EEEEESI_SJ_SI_SJ_NS1E_6fusion15FusionCallbacksIS1I_NS1M_17LinearCombinationISI_fSI_fLNS_15FloatRoundStyleE2EEESH_S1L_JEEENS4_5SM1004TMEM4LOAD26SM100_TMEM_LOAD_16dp128b8xES10_S1A_NS4_17SM75_U32x4_LDSM_NENS4_14SM90_TMA_STOREES1A_NS4_17SM90_U32x4_STSM_NENS4_39AutoVectorizingCopyWithAssumedAlignmentILi128EEEEEEvvEEEEvNT_6ParamsE,(.L_x_186 - _ZN7cutlass13device_kernelINS_4gemm6kernel13GemmUniversalIN4cute5tupleIJiiiiEEENS1_10collective13CollectiveMmaINS1_35MainloopSm100TmaUmmaWarpSpecializedILi12ELi2ELi4ENS5_IJNS4_1CILi2EEENSA_ILi1EEESC_EEEEENS5_IJNSA_ILi64EEESF_NSA_ILi32EEEEEENS_10tfloat32_tENS5_IJlSC_lEEESI_SJ_NS4_8TiledMMAINS4_8MMA_AtomIJNS4_17SM100_MMA_TF32_SSISI_SI_fLi64ELi64ELNS4_4UMMA5MajorE0ELSO_0ELNSN_7ScaleInE0ELSP_0EEEEEENS4_6LayoutINS5_IJSC_SC_SC_EEENS5_IJNSA_ILi0EEESU_SU_EEEEENS5_IJNS4_10UnderscoreESX_SX_EEEEENS4_13SM90_TMA_LOADENS4_14ComposedLayoutINS4_7SwizzleILi3ELi4ELi3EEENS4_18smem_ptr_flag_bitsILi32EEENSS_INS5_IJNSA_ILi8EEESG_EEENS5_IJSG_SC_EEEEEEEvNS4_8identityENS4_23SM90_TMA_LOAD_MULTICASTES1A_vS1B_EENS_8epilogue10collective18CollectiveEpilogueINS1E_23Sm100TmaWarpSpecializedILi3ELi2ELi16ELb1ELb0EEEJSH_NS5_IJNSS_ISF_SC_EENSS_ISG_SC_EEEEESI_SJ_SI_SJ_NS1E_6fusion15FusionCallbacksIS1I_NS1M_17LinearCombinationISI_fSI_fLNS_15FloatRoundStyleE2EEESH_S1L_JEEENS4_5SM1004TMEM4LOAD26SM100_TMEM_LOAD_16dp128b8xES10_S1A_NS4_17SM75_U32x4_LDSM_NENS4_14SM90_TMA_STOREES1A_NS4_17SM90_U32x4_STSM_NENS4_39AutoVectorizingCopyWithAssumedAlignmentILi128EEEEEEvvEEEEvNT_6ParamsE)
        .other          _ZN7cutlass13device_kernelINS_4gemm6kernel13GemmUniversalIN4cute5tupleIJiiiiEEENS1_10collective13CollectiveMmaINS1_35MainloopSm100TmaUmmaWarpSpecializedILi12ELi2ELi4ENS5_IJNS4_1CILi2EEENSA_ILi1EEESC_EEEEENS5_IJNSA_ILi64EEESF_NSA_ILi32EEEEEENS_10tfloat32_tENS5_IJlSC_lEEESI_SJ_NS4_8TiledMMAINS4_8MMA_AtomIJNS4_17SM100_MMA_TF32_SSISI_SI_fLi64ELi64ELNS4_4UMMA5MajorE0ELSO_0ELNSN_7ScaleInE0ELSP_0EEEEEENS4_6LayoutINS5_IJSC_SC_SC_EEENS5_IJNSA_ILi0EEESU_SU_EEEEENS5_IJNS4_10UnderscoreESX_SX_EEEEENS4_13SM90_TMA_LOADENS4_14ComposedLayoutINS4_7SwizzleILi3ELi4ELi3EEENS4_18smem_ptr_flag_bitsILi32EEENSS_INS5_IJNSA_ILi8EEESG_EEENS5_IJSG_SC_EEEEEEEvNS4_8identityENS4_23SM90_TMA_LOAD_MULTICASTES1A_vS1B_EENS_8epilogue10collective18CollectiveEpilogueINS1E_23Sm100TmaWarpSpecializedILi3ELi2ELi16ELb1ELb0EEEJSH_NS5_IJNSS_ISF_SC_EENSS_ISG_SC_EEEEESI_SJ_SI_SJ_NS1E_6fusion15FusionCallbacksIS1I_NS1M_17LinearCombinationISI_fSI_fLNS_15FloatRoundStyleE2EEESH_S1L_JEEENS4_5SM1004TMEM4LOAD26SM100_TMEM_LOAD_16dp128b8xES10_S1A_NS4_17SM75_U32x4_LDSM_NENS4_14SM90_TMA_STOREES1A_NS4_17SM90_U32x4_STSM_NENS4_39AutoVectorizingCopyWithAssumedAlignmentILi128EEEEEEvvEEEEvNT_6ParamsE,@"STO_CUDA_ENTRY STV_DEFAULT"
_ZN7cutlass13device_kernelINS_4gemm6kernel13GemmUniversalIN4cute5tupleIJiiiiEEENS1_10collective13CollectiveMmaINS1_35MainloopSm100TmaUmmaWarpSpecializedILi12ELi2ELi4ENS5_IJNS4_1CILi2EEENSA_ILi1EEESC_EEEEENS5_IJNSA_ILi64EEESF_NSA_ILi32EEEEEENS_10tfloat32_tENS5_IJlSC_lEEESI_SJ_NS4_8TiledMMAINS4_8MMA_AtomIJNS4_17SM100_MMA_TF32_SSISI_SI_fLi64ELi64ELNS4_4UMMA5MajorE0ELSO_0ELNSN_7ScaleInE0ELSP_0EEEEEENS4_6LayoutINS5_IJSC_SC_SC_EEENS5_IJNSA_ILi0EEESU_SU_EEEEENS5_IJNS4_10UnderscoreESX_SX_EEEEENS4_13SM90_TMA_LOADENS4_14ComposedLayoutINS4_7SwizzleILi3ELi4ELi3EEENS4_18smem_ptr_flag_bitsILi32EEENSS_INS5_IJNSA_ILi8EEESG_EEENS5_IJSG_SC_EEEEEEEvNS4_8identityENS4_23SM90_TMA_LOAD_MULTICASTES1A_vS1B_EENS_8epilogue10collective18CollectiveEpilogueINS1E_23Sm100TmaWarpSpecializedILi3ELi2ELi16ELb1ELb0EEEJSH_NS5_IJNSS_ISF_SC_EENSS_ISG_SC_EEEEESI_SJ_SI_SJ_NS1E_6fusion15FusionCallbacksIS1I_NS1M_17LinearCombinationISI_fSI_fLNS_15FloatRoundStyleE2EEESH_S1L_JEEENS4_5SM1004TMEM4LOAD26SM100_TMEM_LOAD_16dp128b8xES10_S1A_NS4_17SM75_U32x4_LDSM_NENS4_14SM90_TMA_STOREES1A_NS4_17SM90_U32x4_STSM_NENS4_39AutoVectorizingCopyWithAssumedAlignmentILi128EEEEEEvvEEEEvNT_6ParamsE:
[----:B------:R-:W1:Y:S01]  /*0000*/  LDC R1, c[0x0][0x37c] ;  /* 0x0000df00ff017b82 */ /* 0x000e620000000800 */
[----:B------:R-:W2:Y:S01]  /*0010*/  S2R R64, SR_TID.X ;  /* 0x0000000000407919 */ /* 0x000ea20000002100 */
[----:B------:R-:W3:Y:S01]  /*0020*/  LDCU.64 UR8, c[0x0][0x890] ;  /* 0x00011200ff0877ac */ /* 0x000ee20008000a00 */
[----:B------:R-:W-:Y:S02]  /*0030*/  PRMT R53, RZ, 0x7610, R53 ;  /* 0x00007610ff357816 */ /* 0x000fe40000000035 */
[----:B------:R-:W-:Y:S01]  /*0040*/  ELECT P3, URZ, PT ;  /* 0x0000000000ff782f */ /* 0x000fe20003860000 */
[----:B---3--:R-:W-:-:S04]  /*0050*/  UISETP.NE.U32.AND UP0, UPT, UR8, URZ, UPT ;  /* 0x000000ff0800728c */ /* 0x008fc8000bf05070 */
[----:B------:R-:W-:Y:S01]  /*0060*/  UISETP.NE.AND.EX UP0, UPT, UR9, URZ, UPT, UP0 ;  /* 0x000000ff0900728c */ /* 0x000fe2000bf05300 */
[----:B--2---:R-:W-:-:S05]  /*0070*/  SHF.R.U32.HI R54, RZ, 0x5, R64 ;  /* 0x00000005ff367819 */ /* 0x004fca0000011640 */
[----:B------:R-:W2:Y:S02]  /*0080*/  SHFL.IDX PT, R0, R54, RZ, 0x1f ;  /* 0x00001fff36007589 */ /* 0x000ea400000e0000 */
[----:B--2---:R-:W-:Y:S01]  /*0090*/  R2UR UR18, R0 ;  /* 0x00000000001272ca */ /* 0x004fe200000e0000 */
[----:B-1----:R-:W-:-:S14]  /*00a0*/  BRA.U UP0, `(.L_x_0) ;  /* 0x0000000100307547 */ /* 0x002fdc000b800000 */
[----:B------:R-:W1:Y:S02]  /*00b0*/  LDCU.64 UR4, c[0x0][0x888] ;  /* 0x00011100ff0477ac */ /* 0x000e640008000a00 */
[----:B-1----:R-:W-:-:S04]  /*00c0*/  UISETP.NE.U32.AND UP0, UPT, UR4, URZ, UPT ;  /* 0x000000ff0400728c */ /* 0x002fc8000bf05070 */
[----:B------:R-:W-:-:S09]  /*00d0*/  UISETP.NE.AND.EX UP0, UPT, UR5, URZ, UPT, UP0 ;  /* 0x000000ff0500728c */ /* 0x000fd2000bf05300 */
[----:B------:R-:W-:Y:S05]  /*00e0*/  BRA.U !UP0, `(.L_x_1) ;  /* 0x0000000108147547 */ /* 0x000fea000b800000 */
[----:B------:R-:W1:Y:S01]  /*00f0*/  LDC.64 R26, c[0x0][0x888] ;  /* 0x00022200ff1a7b82 */ /* 0x000e620000000a00 */
[----:B------:R-:W1:Y:S02]  /*0100*/  LDCU.64 UR4, c[0x0][0x358] ;  /* 0x00006b00ff0477ac */ /* 0x000e640008000a00 */
[----:B-1----:R1:W5:Y:S01]  /*0110*/  LDG.E R26, desc[UR4][R26.64] ;  /* 0x000000041a1a7981 */ /* 0x002362000c1e1900 */
[----:B------:R-:W-:Y:S01]  /*0120*/  HFMA2 R53, -RZ, RZ, 0, 5.9604644775390625e-08 ;  /* 0x00000001ff357431 */ /* 0x000fe200000001ff */
[----:B------:R-:W-:Y:S05]  /*0130*/  BRA `(.L_x_0) ;  /* 0x00000000000c7947 */ /* 0x000fea0003800000 */
.L_x_1:
[----:B------:R-:W1:Y:S01]  /*0140*/  LDCU UR4, c[0x0][0x880] ;  /* 0x00011000ff0477ac */ /* 0x000e620008000800 */
[----:B------:R-:W-:Y:S01]  /*0150*/  HFMA2 R53, -RZ, RZ, 0, 5.9604644775390625e-08 ;  /* 0x00000001ff357431 */ /* 0x000fe200000001ff */
[----:B-1----:R-:W-:-:S07]  /*0160*/  MOV R26, UR4 ;  /* 0x00000004001a7c02 */ /* 0x002fce0008000f00 */
.L_x_0:
[----:B------:R-:W2:Y:S02]  /*0170*/  LDCU.64 UR4, c[0x0][0x8b0] ;  /* 0x00011600ff0477ac */ /* 0x000ea40008000a00 */
[----:B--2---:R-:W-:-:S04]  /*0180*/  UISETP.NE.U32.AND UP0, UPT, UR4, URZ, UPT ;  /* 0x000000ff0400728c */ /* 0x004fc8000bf05070 */
[----:B------:R-:W-:-:S09]  /*0190*/  UISETP.NE.AND.EX UP0, UPT, UR5, URZ, UPT, UP0 ;  /* 0x000000ff0500728c */ /* 0x000fd2000bf05300 */
[----:B------:R-:W-:Y:S05]  /*01a0*/  BRA.U UP0, `(.L_x_2) ;  /* 0x0000000100287547 */ /* 0x000fea000b800000 */
[----:B------:R-:W2:Y:S02]  /*01b0*/  LDCU.64 UR4, c[0x0][0x8a8] ;  /* 0x00011500ff0477ac */ /* 0x000ea40008000a00 */
[----:B--2---:R-:W-:-:S04]  /*01c0*/  UISETP.NE.U32.AND UP0, UPT, UR4, URZ, UPT ;  /* 0x000000ff0400728c */ /* 0x004fc8000bf05070 */
[----:B------:R-:W-:-:S09]  /*01d0*/  UISETP.NE.AND.EX UP0, UPT, UR5, URZ, UPT, UP0 ;  /* 0x000000ff0500728c */ /* 0x000fd2000bf05300 */
[----:B------:R-:W-:Y:S05]  /*01e0*/  BRA.U !UP0, `(.L_x_3) ;  /* 0x0000000108107547 */ /* 0x000fea000b800000 */
[----:B------:R-:W2:Y:S01]  /*01f0*/  LDC.64 R24, c[0x0][0x8a8] ;  /* 0x00022a00ff187b82 */ /* 0x000ea20000000a00 */
[----:B------:R-:W2:Y:S02]  /*0200*/  LDCU.64 UR4, c[0x0][0x358] ;  /* 0x00006b00ff0477ac */ /* 0x000ea40008000a00 */
[----:B--2---:R2:W5:Y:S01]  /*0210*/  LDG.E R24, desc[UR4][R24.64] ;  /* 0x0000000418187981 */ /* 0x004562000c1e1900 */
[----:B------:R-:W-:Y:S05]  /*0220*/  BRA `(.L_x_2) ;  /* 0x0000000000087947 */ /* 0x000fea0003800000 */
.L_x_3:
[----:B------:R-:W2:Y:S02]  /*0230*/  LDCU UR4, c[0x0][0x8a0] ;  /* 0x00011400ff0477ac */ /* 0x000ea40008000800 */
[----:B--2---:R-:W-:Y:S02]  /*0240*/  MOV R24, UR4 ;  /* 0x0000000400187c02 */ /* 0x004fe40008000f00 */
.L_x_2:
[----:B------:R-:W-:Y:S01]  /*0250*/  IMAD.U32 R0, RZ, RZ, UR18 ;  /* 0x00000012ff007e24 */ /* 0x000fe2000f8e00ff */
[----:B------:R-:W-:Y:S04]  /*0260*/  BSSY.RECONVERGENT B0, `(.L_x_4) ;  /* 0x000000c000007945 */ /* 0x000fe80003800200 */
[C---:B------:R-:W-:Y:S02]  /*0270*/  ISETP.NE.OR P1, PT, R0.reuse, 0x1, !P3 ;  /* 0x000000010000780c */ /* 0x040fe40005f25670 */
[----:B------:R-:W-:-:S11]  /*0280*/  ISETP.NE.OR P0, PT, R0, 0x3, !P3 ;  /* 0x000000030000780c */ /* 0x000fd60005f05670 */
[----:B------:R-:W-:Y:S05]  /*0290*/  @P1 BRA `(.L_x_5) ;  /* 0x0000000000201947 */ /* 0x000fea0003800000 */
[----:B------:R-:W3:Y:S02]  /*02a0*/  LDCU.64 UR4, c[0x0][0x348] ;  /* 0x00006900ff0477ac */ /* 0x000ee40008000a00 */
[----:B---3--:R-:W-:Y:S02]  /*02b0*/  UIADD3 UR6, UP1, UPT, UR4, 0x80, URZ ;  /* 0x0000008004067890 */ /* 0x008fe4000ff3e0ff */
[----:B------:R-:W-:Y:S02]  /*02c0*/  UIADD3 UR4, UP0, UPT, UR4, 0x180, URZ ;  /* 0x0000018004047890 */ /* 0x000fe4000ff1e0ff */
[----:B------:R-:W-:Y:S02]  /*02d0*/  UIADD3.X UR7, UPT, UPT, URZ, UR5, URZ, UP1, !UPT ;  /* 0x00000005ff077290 */ /* 0x000fe40008ffe4ff */
[----:B------:R-:W-:-:S07]  /*02e0*/  UIADD3.X UR5, UPT, UPT, URZ, UR5, URZ, UP0, !UPT ;  /* 0x00000005ff057290 */ /* 0x000fce00087fe4ff */
[----:B------:R3:W-:Y:S02]  /*02f0*/  UTMACCTL.PF [UR6] ;  /* 0x00000000060079b9 */ /* 0x0007e40008040000 */
[----:B------:R3:W-:Y:S02]  /*0300*/  UTMACCTL.PF [UR4] ;  /* 0x00000000040079b9 */ /* 0x0007e40008040000 */
[----:B---3--:R-:W-:Y:S01]  /*0310*/  NOP ;  /* 0x0000000000007918 */ /* 0x008fe20000000000 */
.L_x_5:
[----:B------:R-:W-:Y:S05]  /*0320*/  BSYNC.RECONVERGENT B0 ;  /* 0x0000000000007941 */ /* 0x000fea0003800200 */
.L_x_4:
[----:B------:R-:W-:Y:S04]  /*0330*/  BSSY.RECONVERGENT B0, `(.L_x_6) ;  /* 0x000000a000007945 */ /* 0x000fe80003800200 */
        /* <DEDUP_REMOVED lines=9> */
.L_x_7:
[----:B------:R-:W-:Y:S05]  /*03d0*/  BSYNC.RECONVERGENT B0 ;  /* 0x0000000000007941 */ /* 0x000fea0003800200 */
.L_x_6:
[----:B------:R-:W3:Y:S01]  /*03e0*/  LDCU.64 UR4, c[0x0][0x888] ;  /* 0x00011100ff0477ac */ /* 0x000ee20008000a00 */
[----:B------:R-:W-:Y:S02]  /*03f0*/  UISETP.EQ.U32.AND UP2, UPT, UR8, URZ, UPT ;  /* 0x000000ff0800728c */ /* 0x000fe4000bf42070 */
[----:B------:R-:W-:Y:S02]  /*0400*/  UPLOP3.LUT UP3, UPT, UPT, UPT, UPT, 0x80, 0x8 ;  /* 0x000000000008789c */ /* 0x000fe40003f6f070 */
[----:B---3--:R-:W-:-:S04]  /*0410*/  UISETP.NE.U32.AND UP0, UPT, UR4, URZ, UPT ;  /* 0x000000ff0400728c */ /* 0x008fc8000bf05070 */
[----:B------:R-:W-:-:S04]  /*0420*/  UISETP.NE.AND.EX UP1, UPT, UR5, URZ, UPT, UP0 ;  /* 0x000000ff0500728c */ /* 0x000fc8000bf25300 */
[----:B------:R-:W-:-:S04]  /*0430*/  UISETP.EQ.OR.EX UP4, UPT, UR9, URZ, !UP1, UP2 ;  /* 0x000000ff0900728c */ /* 0x000fc8000cf82720 */
[----:B------:R-:W-:-:S06]  /*0440*/  UP2UR UR4, UPR, URZ, 0x10 ;  /* 0x00000010ff047883 */ /* 0x000fcc0008000000 */
[----:B------:R-:W-:Y:S01]  /*0450*/  MOV R57, UR4 ;  /* 0x0000000400397c02 */ /* 0x000fe20008000f00 */
[----:B------:R-:W-:Y:S06]  /*0460*/  BRA.U !UP4, `(.L_x_8) ;  /* 0x000000010c207547 */ /* 0x000fec000b800000 */
[----:B------:R-:W-:Y:S01]  /*0470*/  UISETP.NE.U32.AND UP2, UPT, UR8, URZ, UPT ;  /* 0x000000ff0800728c */ /* 0x000fe2000bf45070 */
[----:B-----5:R-:W-:Y:S01]  /*0480*/  FSETP.NEU.AND P0, PT, R26, RZ, PT ;  /* 0x000000ff1a00720b */ /* 0x020fe20003f0d000 */
[----:B------:R-:W-:Y:S02]  /*0490*/  USEL UR4, URZ, 0xffffffff, UP1 ;  /* 0xffffffffff047887 */ /* 0x000fe40008800000 */
[----:B------:R-:W-:-:S10]  /*04a0*/  UISETP.NE.AND.EX UP2, UPT, UR9, URZ, UPT, UP2 ;  /* 0x000000ff0900728c */ /* 0x000fd4000bf45320 */
[----:B------:R-:W-:Y:S01]  /*04b0*/  VOTEU.ANY UP0, P0 ;  /* 0x0000000000ff7886 */ /* 0x000fe20000000100 */
[----:B------:R-:W-:-:S04]  /*04c0*/  @!UP2 USEL UR4, URZ, 0xffffffff, UP0 ;  /* 0xffffffffff04a887 */ /* 0x000fc80008000000 */
[----:B------:R-:W-:-:S04]  /*04d0*/  ULOP3.LUT UR4, UR4, 0x1, URZ, 0xc0, !UPT ;  /* 0x0000000104047892 */ /* 0x000fc8000f8ec0ff */
[----:B------:R-:W-:-:S11]  /*04e0*/  UISETP.NE.U32.AND UP3, UPT, UR4, 0x1, UPT ;  /* 0x000000010400788c */ /* 0x000fd6000bf65070 */
.L_x_8:
[----:B------:R-:W3:Y:S02]  /*04f0*/  SHFL.IDX PT, R2, R54, RZ, 0x1f ;  /* 0x00001fff36027589 */ /* 0x000ee400000e0000 */
[----:B---3--:R-:W-:-:S13]  /*0500*/  ISETP.NE.AND P0, PT, R2, RZ, PT ;  /* 0x000000ff0200720c */ /* 0x008fda0003f05270 */
[----:B------:R-:W-:Y:S05]  /*0510*/  @P0 BRA `(.L_x_9) ;  /* 0x0000000000a40947 */ /* 0x000fea0003800000 */
[----:B------:R-:W-:Y:S01]  /*0520*/  ELECT P0, URZ, PT ;  /* 0x0000000000ff782f */ /* 0x000fe20003800000 */
[----:B------:R-:W-:-:S12]  /*0530*/  BSSY.RECONVERGENT B0, `(.L_x_9) ;  /* 0x0000027000007945 */ /* 0x000fd80003800200 */
[----:B------:R-:W-:Y:S05]  /*0540*/  @!P0 BRA `(.L_x_10) ;  /* 0x0000000000948947 */ /* 0x000fea0003800000 */
[----:B------:R-:W3:Y:S01]  /*0550*/  S2UR UR4, SR_CgaCtaId ;  /* 0x00000000000479c3 */ /* 0x000ee20000008800 */
[----:B------:R-:W-:Y:S01]  /*0560*/  UMOV UR5, 0x400 ;  /* 0x0000040000057882 */ /* 0x000fe20000000000 */
[----:B------:R-:W-:Y:S01]  /*0570*/  UMOV UR8, 0x1 ;  /* 0x0000000100087882 */ /* 0x000fe20000000000 */
[----:B------:R-:W-:Y:S01]  /*0580*/  UMOV UR6, 0x2 ;  /* 0x0000000200067882 */ /* 0x000fe20000000000 */
[----:B------:R-:W-:-:S04]  /*0590*/  UIADD3 UR8, UPT, UPT, -UR8, 0x100000, URZ ;  /* 0x0010000008087890 */ /* 0x000fc8000fffe1ff */
[----:B------:R-:W-:Y:S02]  /*05a0*/  USHF.L.U32 UR9, UR8, 0xb, URZ ;  /* 0x0000000b08097899 */ /* 0x000fe400080006ff */
[----:B------:R-:W-:Y:S02]  /*05b0*/  USHF.L.U32 UR8, UR8, 0x1, URZ ;  /* 0x0000000108087899 */ /* 0x000fe400080006ff */
[----:B------:R-:W-:-:S04]  /*05c0*/  UIADD3 UR6, UPT, UPT, -UR6, 0x100000, URZ ;  /* 0x0010000006067890 */ /* 0x000fc8000fffe1ff */
[----:B------:R-:W-:Y:S02]  /*05d0*/  USHF.L.U32 UR7, UR6, 0xb, URZ ;  /* 0x0000000b06077899 */ /* 0x000fe400080006ff */
[----:B------:R-:W-:Y:S02]  /*05e0*/  USHF.L.U32 UR6, UR6, 0x1, URZ ;  /* 0x0000000106067899 */ /* 0x000fe400080006ff */
[----:B---3--:R-:W-:Y:S01]  /*05f0*/  ULEA UR4, UR4, UR5, 0x18 ;  /* 0x0000000504047291 */ /* 0x008fe2000f8ec0ff */
[----:B------:R-:W3:Y:S11]  /*0600*/  FENCE.VIEW.ASYNC.S ;  /* 0x00000000000073c6 */ /* 0x000ef60000000000 */
[----:B---3--:R3:W4:Y:S01]  /*0610*/  SYNCS.EXCH.64 URZ, [UR4], UR8 ;  /* 0x0000000804ff75b2 */ /* 0x0087220008000100 */
[----:B------:R3:W1:Y:S01]  /*0620*/  SYNCS.EXCH.64 URZ, [UR4+0x60], UR6 ;  /* 0x0000600604ff75b2 */ /* 0x0006620008000100 */
        /* <DEDUP_REMOVED lines=21> */
[----:B------:R3:W1:Y:S02]  /*0780*/  SYNCS.EXCH.64 URZ, [UR4+0xb8], UR6 ;  /* 0x0000b80604ff75b2 */ /* 0x0006640008000100 */
[----:B---34-:R-:W-:Y:S01]  /*0790*/  NOP ;  /* 0x0000000000007918 */ /* 0x018fe20000000000 */
.L_x_10:
[----:B------:R-:W-:Y:S05]  /*07a0*/  BSYNC.RECONVERGENT B0 ;  /* 0x0000000000007941 */ /* 0x000fea0003800200 */
.L_x_9:
[----:B------:R-:W3:Y:S01]  /*07b0*/  SHFL.IDX PT, R2, R54, RZ, 0x1f ;  /* 0x00001fff36027589 */ /* 0x000ee200000e0000 */
[----:B------:R-:W-:Y:S01]  /*07c0*/  NOP ;  /* 0x0000000000007918 */ /* 0x000fe20000000000 */
[----:B---3--:R-:W-:-:S13]  /*07d0*/  ISETP.NE.AND P0, PT, R2, 0x1, PT ;  /* 0x000000010200780c */ /* 0x008fda0003f05270 */
[----:B------:R-:W-:Y:S05]  /*07e0*/  @P0 BRA `(.L_x_11) ;  /* 0x0000000000500947 */ /* 0x000fea0003800000 */
        /* <DEDUP_REMOVED lines=9> */
[----:B------:R-:W-:Y:S01]  /*0880*/  USHF.L.U32 UR6, UR6, 0x1, URZ ;  /* 0x0000000106067899 */ /* 0x000fe200080006ff */
[----:B------:R-:W-:Y:S01]  /*0890*/  ELECT P0, URZ, PT ;  /* 0x0000000000ff782f */ /* 0x000fe20003800000 */
[----:B---3--:R-:W-:Y:S01]  /*08a0*/  ULEA UR4, UR4, UR5, 0x18 ;  /* 0x0000000504047291 */ /* 0x008fe2000f8ec0ff */
[----:B------:R-:W3:Y:S11]  /*08b0*/  FENCE.VIEW.ASYNC.S ;  /* 0x00000000000073c6 */ /* 0x000ef60000000000 */
[----:B---3--:R3:W4:Y:S01]  /*08c0*/  SYNCS.EXCH.64 URZ, [UR4+0xc0], UR8 ;  /* 0x0000c00804ff75b2 */ /* 0x0087220008000100 */
[----:B------:R3:W1:Y:S01]  /*08d0*/  SYNCS.EXCH.64 URZ, [UR4+0xd8], UR6 ;  /* 0x0000d80604ff75b2 */ /* 0x0006620008000100 */
[----:B------:R3:W1:Y:S01]  /*08e0*/  SYNCS.EXCH.64 URZ, [UR4+0xc8], UR8 ;  /* 0x0000c80804ff75b2 */ /* 0x0006620008000100 */
[----:B------:R3:W1:Y:S01]  /*08f0*/  SYNCS.EXCH.64 URZ, [UR4+0xe0], UR6 ;  /* 0x0000e00604ff75b2 */ /* 0x0006620008000100 */
[----:B------:R3:W1:Y:S01]  /*0900*/  SYNCS.EXCH.64 URZ, [UR4+0xd0], UR8 ;  /* 0x0000d00804ff75b2 */ /* 0x0006620008000100 */
[----:B------:R3:W1:Y:S01]  /*0910*/  SYNCS.EXCH.64 URZ, [UR4+0xe8], UR6 ;  /* 0x0000e80604ff75b2 */ /* 0x0006620008000100 */
[----:B------:R-:W-:Y:S01]  /*0920*/  NOP ;  /* 0x0000000000007918 */ /* 0x000fe20000000000 */
.L_x_11:
[----:B------:R-:W2:Y:S01]  /*0930*/  SHFL.IDX PT, R2, R54, RZ, 0x1f ;  /* 0x00001fff36027589 */ /* 0x000ea200000e0000 */
[----:B------:R-:W-:Y:S01]  /*0940*/  NOP ;  /* 0x0000000000007918 */ /* 0x000fe20000000000 */
[----:B--2---:R-:W-:-:S13]  /*0950*/  ISETP.NE.AND P0, PT, R2, 0x3, PT ;  /* 0x000000030200780c */ /* 0x004fda0003f05270 */
[----:B------:R-:W-:Y:S05]  /*0960*/  @P0 BRA `(.L_x_12) ;  /* 0x0000000000300947 */ /* 0x000fea0003800000 */
[----:B---3--:R-:W2:Y:S01]  /*0970*/  S2UR UR4, SR_CgaCtaId ;  /* 0x00000000000479c3 */ /* 0x008ea20000008800 */
[----:B------:R-:W-:Y:S01]  /*0980*/  UMOV UR6, 0x400 ;  /* 0x0000040000067882 */ /* 0x000fe20000000000 */
[----:B------:R-:W-:Y:S01]  /*0990*/  UMOV UR5, 0x20 ;  /* 0x0000002000057882 */ /* 0x000fe20000000000 */
[----:B------:R-:W-:Y:S01]  /*09a0*/  ELECT P0, URZ, PT ;  /* 0x0000000000ff782f */ /* 0x000fe20003800000 */
[----:B--2---:R-:W-:Y:S02]  /*09b0*/  ULEA UR6, UR4, UR6, 0x18 ;  /* 0x0000000604067291 */ /* 0x004fe4000f8ec0ff */
[----:B------:R-:W-:-:S04]  /*09c0*/  UIADD3 UR4, UPT, UPT, -UR5, 0x100000, URZ ;  /* 0x0010000005047890 */ /* 0x000fc8000fffe1ff */
[----:B------:R-:W-:Y:S02]  /*09d0*/  USHF.L.U32 UR5, UR4, 0xb, URZ ;  /* 0x0000000b04057899 */ /* 0x000fe400080006ff */
[----:B------:R-:W-:Y:S01]  /*09e0*/  USHF.L.U32 UR4, UR4, 0x1, URZ ;  /* 0x0000000104047899 */ /* 0x000fe200080006ff */
[----:B------:R-:W2:Y:S11]  /*09f0*/  FENCE.VIEW.ASYNC.S ;  /* 0x00000000000073c6 */ /* 0x000eb60000000000 */
[----:B--2---:R2:W3:Y:S01]  /*0a00*/  SYNCS.EXCH.64 URZ, [UR6+0xf0], UR4 ;  /* 0x0000f00406ff75b2 */ /* 0x0044e20008000100 */
[----:B------:R2:W1:Y:S01]  /*0a10*/  SYNCS.EXCH.64 URZ, [UR6+0xf8], UR4 ;  /* 0x0000f80406ff75b2 */ /* 0x0004620008000100 */
[----:B------:R-:W-:Y:S01]  /*0a20*/  NOP ;  /* 0x0000000000007918 */ /* 0x000fe20000000000 */
.L_x_12:
[----:B------:R-:W4:Y:S01]  /*0a30*/  SHFL.IDX PT, R2, R54, RZ, 0x1f ;  /* 0x00001fff36027589 */ /* 0x000f2200000e0000 */
[----:B------:R-:W-:Y:S01]  /*0a40*/  NOP ;  /* 0x0000000000007918 */ /* 0x000fe20000000000 */
[----:B----4-:R-:W-:-:S13]  /*0a50*/  ISETP.NE.AND P0, PT, R2, 0x4, PT ;  /* 0x000000040200780c */ /* 0x010fda0003f05270 */
[----:B------:R-:W-:Y:S05]  /*0a60*/  @P0 BRA `(.L_x_13) ;  /* 0x00000000004c0947 */ /* 0x000fea0003800000 */
[----:B--23--:R-:W2:Y:S01]  /*0a70*/  S2UR UR6, SR_CgaCtaId ;  /* 0x00000000000679c3 */ /* 0x00cea20000008800 */
[----:B------:R-:W-:Y:S01]  /*0a80*/  UMOV UR4, 0x1e0 ;  /* 0x000001e000047882 */ /* 0x000fe20000000000 */
[----:B------:R-:W-:Y:S01]  /*0a90*/  UMOV UR5, 0x400 ;  /* 0x0000040000057882 */ /* 0x000fe20000000000 */
[----:B------:R-:W-:Y:S01]  /*0aa0*/  USEL UR4, UR4, 0x1a0, UP3 ;  /* 0x000001a004047887 */ /* 0x000fe20009800000 */
[----:B------:R-:W-:Y:S01]  /*0ab0*/  UMOV UR8, 0x1 ;  /* 0x0000000100087882 */ /* 0x000fe20000000000 */
[----:B------:R-:W-:Y:S01]  /*0ac0*/  ELECT P0, URZ, PT ;  /* 0x0000000000ff782f */ /* 0x000fe20003800000 */
[----:B------:R-:W-:-:S04]  /*0ad0*/  UIADD3 UR8, UPT, UPT, -UR8, 0x100000, URZ ;  /* 0x0010000008087890 */ /* 0x000fc8000fffe1ff */
[----:B------:R-:W-:Y:S02]  /*0ae0*/  USHF.L.U32 UR9, UR8, 0xb, URZ ;  /* 0x0000000b08097899 */ /* 0x000fe400080006ff */
[----:B------:R-:W-:Y:S02]  /*0af0*/  USHF.L.U32 UR8, UR8, 0x1, URZ ;  /* 0x0000000108087899 */ /* 0x000fe400080006ff */
[----:B--2---:R-:W-:Y:S02]  /*0b00*/  ULEA UR6, UR6, UR5, 0x18 ;  /* 0x0000000506067291 */ /* 0x004fe4000f8ec0ff */
[----:B------:R-:W-:-:S04]  /*0b10*/  UIADD3 UR4, UPT, UPT, -UR4, 0x100000, URZ ;  /* 0x0010000004047890 */ /* 0x000fc8000fffe1ff */
[----:B------:R-:W-:Y:S02]  /*0b20*/  USHF.L.U32 UR5, UR4, 0xb, URZ ;  /* 0x0000000b04057899 */ /* 0x000fe400080006ff */
[----:B------:R-:W-:Y:S01]  /*0b30*/  USHF.L.U32 UR4, UR4, 0x1, URZ ;  /* 0x0000000104047899 */ /* 0x000fe200080006ff */
[----:B------:R-:W2:Y:S03]  /*0b40*/  FENCE.VIEW.ASYNC.S ;  /* 0x00000000000073c6 */ /* 0x000ea60000000000 */
[----:B--2---:R4:W2:Y:S08]  /*0b50*/  SYNCS.EXCH.64 URZ, [UR6+0x100], UR8 ;  /* 0x0001000806ff75b2 */ /* 0x0048b00008000100 */
[----:B------:R4:W3:Y:S01]  /*0b60*/  SYNCS.EXCH.64 URZ, [UR6+0x110], UR4 ;  /* 0x0001100406ff75b2 */ /* 0x0008e20008000100 */
[----:B------:R4:W1:Y:S01]  /*0b70*/  SYNCS.EXCH.64 URZ, [UR6+0x108], UR8 ;  /* 0x0001080806ff75b2 */ /* 0x0008620008000100 */
[----:B------:R4:W1:Y:S02]  /*0b80*/  SYNCS.EXCH.64 URZ, [UR6+0x118], UR4 ;  /* 0x0001180406ff75b2 */ /* 0x0008640008000100 */
[----:B----4-:R-:W-:Y:S01]  /*0b90*/  NOP ;  /* 0x0000000000007918 */ /* 0x010fe20000000000 */
.L_x_13:
[----:B------:R-:W4:Y:S01]  /*0ba0*/  SHFL.IDX PT, R2, R54, RZ, 0x1f ;  /* 0x00001fff36027589 */ /* 0x000f2200000e0000 */
[----:B------:R-:W-:Y:S01]  /*0bb0*/  NOP ;  /* 0x0000000000007918 */ /* 0x000fe20000000000 */
[----:B----4-:R-:W-:-:S13]  /*0bc0*/  ISETP.NE.AND P0, PT, R2, 0x5, PT ;  /* 0x000000050200780c */ /* 0x010fda0003f05270 */
[----:B------:R-:W-:Y:S05]  /*0bd0*/  @P0 BRA `(.L_x_14) ;  /* 0x0000000000580947 */ /* 0x000fea0003800000 */
[----:B--23--:R-:W2:Y:S01]  /*0be0*/  S2UR UR4, SR_CgaCtaId ;  /* 0x00000000000479c3 */ /* 0x00cea20000008800 */
        /* <DEDUP_REMOVED lines=10> */
[----:B--2---:R-:W-:Y:S01]  /*0c90*/  ULEA UR4, UR4, UR5, 0x18 ;  /* 0x0000000504047291 */ /* 0x004fe2000f8ec0ff */
[----:B------:R-:W2:Y:S11]  /*0ca0*/  FENCE.VIEW.ASYNC.S ;  /* 0x00000000000073c6 */ /* 0x000eb60000000000 */
[----:B--2---:R4:W2:Y:S01]  /*0cb0*/  SYNCS.EXCH.64 URZ, [UR4+0x120], UR8 ;  /* 0x0001200804ff75b2 */ /* 0x0048a20008000100 */
[----:B------:R4:W3:Y:S01]  /*0cc0*/  SYNCS.EXCH.64 URZ, [UR4+0x140], UR6 ;  /* 0x0001400604ff75b2 */ /* 0x0008e20008000100 */
[----:B------:R4:W1:Y:S01]  /*0cd0*/  SYNCS.EXCH.64 URZ, [UR4+0x128], UR8 ;  /* 0x0001280804ff75b2 */ /* 0x0008620008000100 */
[----:B------:R4:W1:Y:S01]  /*0ce0*/  SYNCS.EXCH.64 URZ, [UR4+0x148], UR6 ;  /* 0x0001480604ff75b2 */ /* 0x0008620008000100 */
[----:B------:R4:W1:Y:S01]  /*0cf0*/  SYNCS.EXCH.64 URZ, [UR4+0x130], UR8 ;  /* 0x0001300804ff75b2 */ /* 0x0008620008000100 */
[----:B------:R4:W1:Y:S01]  /*0d00*/  SYNCS.EXCH.64 URZ, [UR4+0x150], UR6 ;  /* 0x0001500604ff75b2 */ /* 0x0008620008000100 */
[----:B------:R4:W1:Y:S01]  /*0d10*/  SYNCS.EXCH.64 URZ, [UR4+0x138], UR8 ;  /* 0x0001380804ff75b2 */ /* 0x0008620008000100 */
[----:B------:R4:W1:Y:S02]  /*0d20*/  SYNCS.EXCH.64 URZ, [UR4+0x158], UR6 ;  /* 0x0001580604ff75b2 */ /* 0x0008640008000100 */
[----:B----4-:R-:W-:Y:S01]  /*0d30*/  NOP ;  /* 0x0000000000007918 */ /* 0x010fe20000000000 */
.L_x_14:
[----:B------:R-:W4:Y:S01]  /*0d40*/  SHFL.IDX PT, R2, R54, RZ, 0x1f ;  /* 0x00001fff36027589 */ /* 0x000f2200000e0000 */
[----:B------:R-:W1:Y:S01]  /*0d50*/  S2UR UR54, SR_CgaCtaId ;  /* 0x00000000003679c3 */ /* 0x000e620000008800 */
[----:B------:R-:W-:Y:S01]  /*0d60*/  NOP ;  /* 0x0000000000007918 */ /* 0x000fe20000000000 */
[----:B----4-:R-:W-:-:S13]  /*0d70*/  ISETP.NE.AND P0, PT, R2, 0x3, PT ;  /* 0x000000030200780c */ /* 0x010fda0003f05270 */
[----:B-1----:R-:W-:Y:S05]  /*0d80*/  @P0 BRA `(.L_x_15) ;  /* 0x0000000000340947 */ /* 0x002fea0003800000 */
[----:B--23--:R-:W-:Y:S01]  /*0d90*/  UMOV UR4, 0x400 ;  /* 0x0000040000047882 */ /* 0x00cfe20000000000 */
[----:B------:R-:W-:Y:S01]  /*0da0*/  UMOV UR6, 0x20 ;  /* 0x0000002000067882 */ /* 0x000fe20000000000 */
[----:B------:R-:W-:Y:S02]  /*0db0*/  ULEA UR4, UR54, UR4, 0x18 ;  /* 0x0000000436047291 */ /* 0x000fe4000f8ec0ff */
[----:B------:R-:W-:-:S04]  /*0dc0*/  UIADD3 UR6, UPT, UPT, -UR6, 0x100000, URZ ;  /* 0x0010000006067890 */ /* 0x000fc8000fffe1ff */
[----:B------:R-:W-:Y:S02]  /*0dd0*/  USHF.L.U32 UR7, UR6, 0xb, URZ ;  /* 0x0000000b06077899 */ /* 0x000fe400080006ff */
[----:B------:R-:W-:Y:S01]  /*0de0*/  USHF.L.U32 UR6, UR6, 0x1, URZ ;  /* 0x0000000106067899 */ /* 0x000fe200080006ff */
[----:B------:R-:W-:Y:S01]  /*0df0*/  ELECT P0, URZ, PT ;  /* 0x0000000000ff782f */ /* 0x000fe20003800000 */
[----:B------:R-:W1:Y:S10]  /*0e00*/  FENCE.VIEW.ASYNC.S ;  /* 0x00000000000073c6 */ /* 0x000e740000000000 */
[----:B-1----:R1:W4:Y:S01]  /*0e10*/  SYNCS.EXCH.64 URZ, [UR4+0x160], UR6 ;  /* 0x0001600604ff75b2 */ /* 0x0023220008000100 */
[----:B------:R1:W2:Y:S01]  /*0e20*/  SYNCS.EXCH.64 URZ, [UR4+0x170], UR6 ;  /* 0x0001700604ff75b2 */ /* 0x0002a20008000100 */
[----:B------:R1:W3:Y:S01]  /*0e30*/  SYNCS.EXCH.64 URZ, [UR4+0x168], UR6 ;  /* 0x0001680604ff75b2 */ /* 0x0002e20008000100 */
[----:B------:R1:W1:Y:S01]  /*0e40*/  SYNCS.EXCH.64 URZ, [UR4+0x178], UR6 ;  /* 0x0001780604ff75b2 */ /* 0x0002620008000100 */
[----:B------:R-:W-:Y:S01]  /*0e50*/  NOP ;  /* 0x0000000000007918 */ /* 0x000fe20000000000 */
.L_x_15:
[----:B-123--:R-:W1:Y:S01]  /*0e60*/  LDCU UR4, c[0x0][0x36c] ;  /* 0x00006d80ff0477ac */ /* 0x00ee620008000800 */
[----:B------:R-:W-:Y:S01]  /*0e70*/  ISETP.NE.OR P3, PT, R0, 0x2, !P3 ;  /* 0x000000020000780c */ /* 0x000fe20005f65670 */
[----:B------:R-:W-:Y:S01]  /*0e80*/  NOP ;  /* 0x0000000000007918 */ /* 0x000fe20000000000 */
[----:B------:R-:W-:Y:S01]  /*0e90*/  LOP3.LUT R0, R64, 0x1f, RZ, 0xc0, !PT ;  /* 0x0000001f40007812 */ /* 0x000fe200078ec0ff */
[----:B------:R-:W-:Y:S02]  /*0ea0*/  UISETP.NE.AND UP4, UPT, UR18, 0x2, UPT ;  /* 0x000000021200788c */ /* 0x000fe4000bf85270 */
[----:B------:R-:W-:Y:S02]  /*0eb0*/  UISETP.NE.AND UP5, UPT, UR18, URZ, UPT ;  /* 0x000000ff1200728c */ /* 0x000fe4000bfa5270 */
[----:B-1----:R-:W-:-:S09]  /*0ec0*/  UISETP.EQ.U32.AND UP6, UPT, UR4, 0x1, UPT ;  /* 0x000000010400788c */ /* 0x002fd2000bfc2070 */
[----:B------:R-:W-:Y:S05]  /*0ed0*/  BRA.U !UP6, `(.L_x_16) ;  /* 0x000000010e087547 */ /* 0x000fea000b800000 */
[----:B----4-:R-:W-:Y:S01]  /*0ee0*/  UCGABAR_ARV ;  /* 0x00000000000079c7 */ /* 0x010fe20008000000 */
[----:B------:R-:W-:Y:S05]  /*0ef0*/  BRA `(.L_x_17) ;  /* 0x0000000000047947 */ /* 0x000fea0003800000 */
.L_x_16:
[----:B----4-:R-:W-:Y:S01]  /*0f00*/  NOP ;  /* 0x0000000000007918 */ /* 0x010fe20000000000 */
.L_x_17:
[----:B------:R-:W1:Y:S01]  /*0f10*/  S2UR UR26, SR_CTAID.X ;  /* 0x00000000001a79c3 */ /* 0x000e620000002500 */
[----:B------:R-:W-:-:S05]  /*0f20*/  CS2R.32 R56, SR_CgaSize ;  /* 0x0000000000387805 */ /* 0x000fca0000008a00 */
[----:B------:R-:W-:-:S05]  /*0f30*/  IMAD R56, R56, -0xa0, RZ ;  /* 0xffffff6038387824 */ /* 0x000fca00078e02ff */
[----:B------:R-:W-:-:S14]  /*0f40*/  R2UR UR5, R56 ;  /* 0x00000000380572ca */ /* 0x000fdc00000e0000 */
[----:B------:R-:W2:Y:S01]  /*0f50*/  LDCU UR5, c[0x0][UR5+0x2b0] ;  /* 0x00005600050577ac */ /* 0x000ea20008000800 */
[----:B------:R-:W-:-:S05]  /*0f60*/  CS2R.32 R56, SR_CgaSize ;  /* 0x0000000000387805 */ /* 0x000fca0000008a00 */
[----:B------:R-:W-:-:S05]  /*0f70*/  IMAD R56, R56, -0xa0, RZ ;  /* 0xffffff6038387824 */ /* 0x000fca00078e02ff */
[----:B------:R-:W-:-:S14]  /*0f80*/  R2UR UR4, R56 ;  /* 0x00000000380472ca */ /* 0x000fdc00000e0000 */
[----:B------:R-:W3:Y:S01]  /*0f90*/  LDCU UR4, c[0x0][UR4+0x2b4] ;  /* 0x00005680040477ac */ /* 0x000ee20008000800 */
[----:B------:R-:W4:Y:S01]  /*0fa0*/  S2UR UR30, SR_CTAID.Y ;  /* 0x00000000001e79c3 */ /* 0x000f220000002600 */
[----:B------:R-:W-:-:S05]  /*0fb0*/  CS2R.32 R56, SR_CgaSize ;  /* 0x0000000000387805 */ /* 0x000fca0000008a00 */
[----:B------:R-:W-:-:S05]  /*0fc0*/  IMAD R56, R56, -0xa0, RZ ;  /* 0xffffff6038387824 */ /* 0x000fca00078e02ff */
[----:B------:R-:W-:-:S14]  /*0fd0*/  R2UR UR6, R56 ;  /* 0x00000000380672ca */ /* 0x000fdc00000e0000 */
[----:B------:R-:W3:Y:S01]  /*0fe0*/  LDCU UR6, c[0x0][UR6+0x2a0] ;  /* 0x00005400060677ac */ /* 0x000ee20008000800 */
[----:B------:R-:W-:-:S05]  /*0ff0*/  CS2R.32 R56, SR_CgaSize ;  /* 0x0000000000387805 */ /* 0x000fca0000008a00 */
[----:B------:R-:W-:-:S05]  /*1000*/  IMAD R56, R56, -0xa0, RZ ;  /* 0xffffff6038387824 */ /* 0x000fca00078e02ff */
[----:B------:R-:W-:-:S14]  /*1010*/  R2UR UR7, R56 ;  /* 0x00000000380772ca */ /* 0x000fdc00000e0000 */
[----:B------:R-:W3:Y:S01]  /*1020*/  LDCU UR7, c[0x0][UR7+0x2a4] ;  /* 0x00005480070777ac */ /* 0x000ee20008000800 */
[----:B------:R-:W-:Y:S01]  /*1030*/  USHF.L.U32 UR24, UR54, 0xa, URZ ;  /* 0x0000000a36187899 */ /* 0x000fe200080006ff */
[----:B------:R-:W3:Y:S01]  /*1040*/  LDCU UR19, c[0x0][0xb24] ;  /* 0x00016480ff1377ac */ /* 0x000ee20008000800 */
[----:B------:R-:W3:Y:S01]  /*1050*/  LDCU UR42, c[0x0][0xb24] ;  /* 0x00016480ff2a77ac */ /* 0x000ee20008000800 */
[----:B-1----:R-:W-:Y:S01]  /*1060*/  I2FP.F32.U32 R3, UR26 ;  /* 0x0000001a00037c45 */ /* 0x002fe20008201000 */
[----:B------:R-:W1:Y:S04]  /*1070*/  LDCU UR22, c[0x0][0xb30] ;  /* 0x00016600ff1677ac */ /* 0x000e680008000800 */
[----:B--2---:R-:W-:Y:S01]  /*1080*/  FMUL R3, R3, UR5 ;  /* 0x0000000503037c20 */ /* 0x004fe20008400000 */
[----:B------:R-:W-:Y:S01]  /*1090*/  ULOP3.LUT UR24, UR24, 0x400, URZ, 0xc0, !UPT ;  /* 0x0000040018187892 */ /* 0x000fe2000f8ec0ff */
[----:B----4-:R-:W-:-:S04]  /*10a0*/  I2FP.F32.U32 R2, UR30 ;  /* 0x0000001e00027c45 */ /* 0x010fc80008201000 */
[----:B------:R-:W2:Y:S01]  /*10b0*/  F2I.U32.TRUNC.NTZ R3, R3 ;  /* 0x0000000300037305 */ /* 0x000ea2000020f000 */
[----:B---3--:R-:W-:-:S07]  /*10c0*/  FMUL R2, R2, UR4 ;  /* 0x0000000402027c20 */ /* 0x008fce0008400000 */
[----:B------:R-:W3:Y:S01]  /*10d0*/  F2I.U32.TRUNC.NTZ R2, R2 ;  /* 0x0000000200027305 */ /* 0x000ee2000020f000 */
[----:B--2---:R-:W-:Y:S02]  /*10e0*/  R2UR UR5, R3 ;  /* 0x00000000030572ca */ /* 0x004fe400000e0000 */
[----:B---3--:R-:W-:Y:S02]  /*10f0*/  R2UR UR4, R2 ;  /* 0x00000000020472ca */ /* 0x008fe400000e0000 */
[----:B------:R-:W-:-:S09]  /*1100*/  PRMT R2, RZ, 0x7610, R2 ;  /* 0x00007610ff027816 */ /* 0x000fd20000000002 */
[----:B------:R-:W-:-:S04]  /*1110*/  UIADD3 UR5, UPT, UPT, -UR5, URZ, URZ ;  /* 0x000000ff05057290 */ /* 0x000fc8000fffe1ff */
[----:B------:R-:W-:Y:S02]  /*1120*/  UIMAD UR5, UR6, UR5, UR26 ;  /* 0x00000005060572a4 */ /* 0x000fe4000f8e021a */
[----:B------:R-:W-:-:S04]  /*1130*/  UIADD3 UR4, UPT, UPT, -UR4, URZ, URZ ;  /* 0x000000ff04047290 */ /* 0x000fc8000fffe1ff */
[----:B------:R-:W-:Y:S01]  /*1140*/  IMAD.U32 R56, RZ, RZ, UR5 ;  /* 0x00000005ff387e24 */ /* 0x000fe2000f8e00ff */
[----:B------:R-:W-:-:S06]  /*1150*/  UIMAD UR4, UR7, UR4, UR30 ;  /* 0x00000004070472a4 */ /* 0x000fcc000f8e021e */
[----:B------:R-:W-:Y:S01]  /*1160*/  IMAD.U32 R55, RZ, RZ, UR4 ;  /* 0x00000004ff377e24 */ /* 0x000fe2000f8e00ff */
[----:B-1----:R-:W-:Y:S06]  /*1170*/  BRA.U UP5, `(.L_x_18) ;  /* 0x00000001052c7547 */ /* 0x002fec000b800000 */
[----:B------:R-:W-:Y:S02]  /*1180*/  R2UR UR4, R55 ;  /* 0x00000000370472ca */ /* 0x000fe400000e0000 */
[----:B------:R-:W-:-:S11]  /*1190*/  R2UR UR6, R56 ;  /* 0x00000000380672ca */ /* 0x000fd600000e0000 */
[----:B------:R-:W-:-:S04]  /*11a0*/  UISETP.NE.AND UP0, UPT, UR4, URZ, UPT ;  /* 0x000000ff0400728c */ /* 0x000fc8000bf05270 */
[----:B------:R-:W-:-:S04]  /*11b0*/  UISETP.EQ.OR UP0, UPT, UR6, URZ, !UP0 ;  /* 0x000000ff0600728c */ /* 0x000fc8000c702670 */
[----:B------:R-:W-:Y:S02]  /*11c0*/  USEL UR5, URZ, 0x1, !UP0 ;  /* 0x00000001ff057887 */ /* 0x000fe4000c000000 */
[----:B------:R-:W-:-:S04]  /*11d0*/  UISETP.NE.AND UP0, UPT, UR4, URZ, UPT ;  /* 0x000000ff0400728c */ /* 0x000fc8000bf05270 */
[----:B------:R-:W-:Y:S02]  /*11e0*/  USEL UR4, URZ, 0x2, UP0 ;  /* 0x00000002ff047887 */ /* 0x000fe40008000000 */
[----:B------:R-:W-:-:S04]  /*11f0*/  UISETP.NE.AND UP0, UPT, UR6, 0x1, UPT ;  /* 0x000000010600788c */ /* 0x000fc8000bf05270 */
[----:B------:R-:W-:-:S04]  /*1200*/  USEL UR4, UR4, 0x2, UP0 ;  /* 0x0000000204047887 */ /* 0x000fc80008000000 */
[----:B------:R-:W-:-:S06]  /*1210*/  UIADD3 UR4, UPT, UPT, UR5, UR4, URZ ;  /* 0x0000000405047290 */ /* 0x000fcc000fffe0ff */
[----:B------:R-:W-:-:S07]  /*1220*/  IMAD.U32 R2, RZ, RZ, UR4 ;  /* 0x00000004ff027e24 */ /* 0x000fce000f8e00ff */
.L_x_18:
[----:B------:R-:W1:Y:S01]  /*1230*/  S2UR UR36, SR_CTAID.Z ;  /* 0x00000000002479c3 */ /* 0x000e620000002700 */
[----:B------:R-:W-:-:S09]  /*1240*/  UISETP.GE.AND UP0, UPT, UR19, 0x1, UPT ;  /* 0x000000011300788c */ /* 0x000fd2000bf06270 */
[----:B------:R-:W-:Y:S05]  /*1250*/  BRA.U !UP0, `(.L_x_19) ;  /* 0x0000000108d07547 */ /* 0x000fea000b800000 */
[----:B------:R-:W2:Y:S01]  /*1260*/  LDCU UR20, c[0x0][0xb0c] ;  /* 0x00016180ff1477ac */ /* 0x000ea20008000800 */
[----:B------:R-:W3:Y:S01]  /*1270*/  LDCU.128 UR12, c[0x0][0xb10] ;  /* 0x00016200ff0c77ac */ /* 0x000ee20008000c00 */
[----:B------:R-:W4:Y:S01]  /*1280*/  LDCU UR6, c[0x0][0x370] ;  /* 0x00006e00ff0677ac */ /* 0x000f220008000800 */
[----:B------:R-:W1:Y:S01]  /*1290*/  LDCU UR7, c[0x0][0x374] ;  /* 0x00006e80ff0777ac */ /* 0x000e620008000800 */
[----:B------:R-:W1:Y:S01]  /*12a0*/  LDCU UR21, c[0x0][0xb20] ;  /* 0x00016400ff1577ac */ /* 0x000e620008000800 */
[----:B--2---:R-:W-:Y:S02]  /*12b0*/  UISETP.NE.AND UP0, UPT, UR20, 0x1, UPT ;  /* 0x000000011400788c */ /* 0x004fe4000bf05270 */
[----:B---3--:R-:W-:Y:S01]  /*12c0*/  UIMAD.WIDE.U32 UR4, UR26, UR12, URZ ;  /* 0x0000000c1a0472a5 */ /* 0x008fe2000f8e00ff */
[----:B------:R-:W2:Y:S01]  /*12d0*/  LDCU.64 UR8, c[0x0][0xb28] ;  /* 0x00016500ff0877ac */ /* 0x000ea20008000a00 */
[----:B----4-:R-:W-:Y:S02]  /*12e0*/  UIMAD.WIDE.U32 UR10, UR6, UR12, URZ ;  /* 0x0000000c060a72a5 */ /* 0x010fe4000f8e00ff */
[----:B------:R-:W-:-:S02]  /*12f0*/  USHF.R.U32.HI UR5, URZ, UR13, UR5 ;  /* 0x0000000dff057299 */ /* 0x000fc40008011605 */
[----:B------:R-:W-:Y:S02]  /*1300*/  UISETP.NE.AND UP2, UPT, UR19, 0x1, UPT ;  /* 0x000000011300788c */ /* 0x000fe4000bf45270 */
[----:B------:R-:W-:Y:S01]  /*1310*/  USEL UR5, UR26, UR5, !UP0 ;  /* 0x000000051a057287 */ /* 0x000fe2000c000000 */
[----:B------:R-:W-:Y:S01]  /*1320*/  UMOV UR10, UR11 ;  /* 0x0000000b000a7c82 */ /* 0x000fe20008000000 */
[----:B------:R-:W-:Y:S02]  /*1330*/  UIMAD.WIDE.U32 UR16, UR30, UR15, URZ ;  /* 0x0000000f1e1072a5 */ /* 0x000fe4000f8e00ff */
[----:B------:R-:W-:Y:S02]  /*1340*/  @UP0 USHF.R.U32.HI UR6, URZ, UR13, UR10 ;  /* 0x0000000dff060299 */ /* 0x000fe4000801160a */
[----:B------:R-:W-:Y:S02]  /*1350*/  UISETP.NE.AND UP0, UPT, UR14, 0x1, UPT ;  /* 0x000000010e00788c */ /* 0x000fe4000bf05270 */
[----:B-1----:R-:W-:-:S02]  /*1360*/  UIMAD.WIDE.U32 UR10, UR7, UR15, URZ ;  /* 0x0000000f070a72a5 */ /* 0x002fc4000f8e00ff */
[----:B--2---:R-:W-:Y:S01]  /*1370*/  UIMAD.WIDE.U32 UR12, UR6, UR8, URZ ;  /* 0x00000008060c72a5 */ /* 0x004fe2000f8e00ff */
[----:B------:R-:W-:Y:S02]  /*1380*/  UMOV UR4, UR17 ;  /* 0x0000001100047c82 */ /* 0x000fe40008000000 */
[----:B------:R-:W-:Y:S02]  /*1390*/  USHF.R.U32.HI UR4, URZ, UR21, UR4 ;  /* 0x00000015ff047299 */ /* 0x000fe40008011604 */
[----:B------:R-:W-:Y:S02]  /*13a0*/  UMOV UR10, UR11 ;  /* 0x0000000b000a7c82 */ /* 0x000fe40008000000 */
[----:B------:R-:W-:Y:S01]  /*13b0*/  UMOV UR12, UR13 ;  /* 0x0000000d000c7c82 */ /* 0x000fe20008000000 */
[----:B------:R-:W-:Y:S02]  /*13c0*/  @UP0 USHF.R.U32.HI UR7, URZ, UR21, UR10 ;  /* 0x00000015ff070299 */ /* 0x000fe4000801160a */
[----:B------:R-:W-:-:S02]  /*13d0*/  USEL UR4, UR30, UR4, !UP0 ;  /* 0x000000041e047287 */ /* 0x000fc4000c000000 */
[----:B------:R-:W-:Y:S02]  /*13e0*/  UIMAD.WIDE.U32 UR10, UR7, UR8, URZ ;  /* 0x00000008070a72a5 */ /* 0x000fe4000f8e00ff */
[----:B------:R-:W-:Y:S02]  /*13f0*/  @UP2 USHF.R.U32.HI UR6, URZ, UR9, UR12 ;  /* 0x00000009ff062299 */ /* 0x000fe4000801160c */
[----:B------:R-:W-:-:S03]  /*1400*/  UIMAD.WIDE.U32 UR12, UR4, UR8, URZ ;  /* 0x00000008040c72a5 */ /* 0x000fc6000f8e00ff */
[----:B------:R-:W-:Y:S02]  /*1410*/  UMOV UR10, UR11 ;  /* 0x0000000b000a7c82 */ /* 0x000fe40008000000 */
[----:B------:R-:W-:Y:S02]  /*1420*/  @UP2 USHF.R.U32.HI UR7, URZ, UR9, UR10 ;  /* 0x00000009ff072299 */ /* 0x000fe4000801160a */
[----:B------:R-:W-:Y:S02]  /*1430*/  UIMAD UR10, UR6, UR19, URZ ;  /* 0x00000013060a72a4 */ /* 0x000fe4000f8e02ff */
[----:B------:R-:W-:-:S04]  /*1440*/  UIMAD UR7, UR7, UR19, URZ ;  /* 0x00000013070772a4 */ /* 0x000fc8000f8e02ff */
[----:B------:R-:W-:-:S03]  /*1450*/  UISETP.GE.AND UP0, UPT, UR4, UR7, UPT ;  /* 0x000000070400728c */ /* 0x000fc6000bf06270 */
[----:B------:R-:W-:Y:S01]  /*1460*/  UMOV UR7, UR13 ;  /* 0x0000000d00077c82 */ /* 0x000fe20008000000 */
[----:B------:R-:W-:Y:S02]  /*1470*/  UISETP.GE.OR UP0, UPT, UR5, UR10, UP0 ;  /* 0x0000000a0500728c */ /* 0x000fe40008706670 */
[----:B------:R-:W-:Y:S02]  /*1480*/  UIMAD.WIDE.U32 UR10, UR5, UR8, URZ ;  /* 0x00000008050a72a5 */ /* 0x000fe4000f8e00ff */
[----:B------:R-:W-:Y:S02]  /*1490*/  USHF.R.U32.HI UR7, URZ, UR9, UR7 ;  /* 0x00000009ff077299 */ /* 0x000fe40008011607 */
[----:B------:R-:W-:Y:S02]  /*14a0*/  UIADD3 UR10, UPT, UPT, -UR4, URZ, URZ ;  /* 0x000000ff040a7290 */ /* 0x000fe4000fffe1ff */
[----:B------:R-:W-:Y:S02]  /*14b0*/  USEL UR7, UR4, UR7, !UP2 ;  /* 0x0000000704077287 */ /* 0x000fe4000d000000 */
[----:B------:R-:W-:Y:S01]  /*14c0*/  UIMAD UR10, UR14, UR10, UR30 ;  /* 0x0000000a0e0a72a4 */ /* 0x000fe2000f8e021e */
[----:B------:R-:W-:Y:S01]  /*14d0*/  @!UP0 UMOV UR8, UR11 ;  /* 0x0000000b00088c82 */ /* 0x000fe20008000000 */
[----:B------:R-:W-:-:S02]  /*14e0*/  UIADD3 UR11, UPT, UPT, -UR5, URZ, URZ ;  /* 0x000000ff050b7290 */ /* 0x000fc4000fffe1ff */
[----:B------:R-:W-:Y:S02]  /*14f0*/  @!UP0 USHF.R.U32.HI UR8, URZ, UR9, UR8 ;  /* 0x00000009ff088299 */ /* 0x000fe40008011608 */
[----:B------:R-:W-:Y:S02]  /*1500*/  UIADD3 UR9, UPT, UPT, -UR7, URZ, URZ ;  /* 0x000000ff07097290 */ /* 0x000fe4000fffe1ff */
[----:B------:R-:W-:Y:S02]  /*1510*/  @!UP0 USEL UR8, UR5, UR8, !UP2 ;  /* 0x0000000805088287 */ /* 0x000fe4000d000000 */
[----:B------:R-:W-:Y:S02]  /*1520*/  UIMAD UR9, UR19, UR9, UR4 ;  /* 0x00000009130972a4 */ /* 0x000fe4000f8e0204 */
[----:B------:R-:W-:Y:S02]  /*1530*/  @!UP0 UIADD3 UR7, UPT, UPT, UR7, -UR8, URZ ;  /* 0x8000000807078290 */ /* 0x000fe4000fffe0ff */
[----:B------:R-:W-:-:S02]  /*1540*/  @!UP0 UIMAD UR6, UR9, UR6, UR8 ;  /* 0x00000006090682a4 */ /* 0x000fc4000f8e0208 */
[----:B------:R-:W-:Y:S02]  /*1550*/  @!UP0 UIMAD UR4, UR7, UR19, UR5 ;  /* 0x00000013070482a4 */ /* 0x000fe4000f8e0205 */
[----:B------:R-:W-:Y:S02]  /*1560*/  UIMAD UR26, UR20, UR11, UR26 ;  /* 0x0000000b141a72a4 */ /* 0x000fe4000f8e021a */
[----:B------:R-:W-:Y:S01]  /*1570*/  UIMAD UR30, UR4, UR14, UR10 ;  /* 0x0000000e041e72a4 */ /* 0x000fe2000f8e020a */
[----:B------:R-:W-:Y:S02]  /*1580*/  @!UP0 UMOV UR5, UR6 ;  /* 0x0000000600058c82 */ /* 0x000fe40008000000 */
[----:B------:R-:W-:-:S12]  /*1590*/  UIMAD UR26, UR5, UR20, UR26 ;  /* 0x00000014051a72a4 */ /* 0x000fd8000f8e021a */
.L_x_19:
[----:B------:R-:W-:-:S09]  /*15a0*/  UISETP.NE.AND UP0, UPT, UR22, 0x1, UPT ;  /* 0x000000011600788c */ /* 0x000fd2000bf05270 */
[----:B------:R-:W-:Y:S05]  /*15b0*/  BRA.U UP0, `(.L_x_20) ;  /* 0x0000000100407547 */ /* 0x000fea000b800000 */
[----:B------:R-:W2:Y:S01]  /*15c0*/  LDCU.128 UR8, c[0x0][0xb10] ;  /* 0x00016200ff0877ac */ /* 0x000ea20008000c00 */
[----:B------:R-:W3:Y:S01]  /*15d0*/  LDCU UR12, c[0x0][0xb0c] ;  /* 0x00016180ff0c77ac */ /* 0x000ee20008000800 */
[----:B------:R-:W4:Y:S01]  /*15e0*/  LDCU UR13, c[0x0][0xb20] ;  /* 0x00016400ff0d77ac */ /* 0x000f220008000800 */
[----:B--2---:R-:W-:Y:S02]  /*15f0*/  UIMAD.WIDE.U32 UR4, UR26, UR8, URZ ;  /* 0x000000081a0472a5 */ /* 0x004fe4000f8e00ff */
[----:B------:R-:W-:Y:S02]  /*1600*/  UIMAD.WIDE.U32 UR6, UR30, UR11, URZ ;  /* 0x0000000b1e0672a5 */ /* 0x000fe4000f8e00ff */
[----:B---3--:R-:W-:Y:S02]  /*1610*/  UISETP.NE.AND UP0, UPT, UR12, 0x1, UPT ;  /* 0x000000010c00788c */ /* 0x008fe4000bf05270 */
[----:B------:R-:W-:-:S03]  /*1620*/  USHF.R.U32.HI UR5, URZ, UR9, UR5 ;  /* 0x00000009ff057299 */ /* 0x000fc60008011605 */
[----:B------:R-:W-:Y:S01]  /*1630*/  UMOV UR4, UR7 ;  /* 0x0000000700047c82 */ /* 0x000fe20008000000 */
[----:B------:R-:W-:Y:S02]  /*1640*/  USEL UR5, UR26, UR5, !UP0 ;  /* 0x000000051a057287 */ /* 0x000fe4000c000000 */
[----:B------:R-:W-:Y:S02]  /*1650*/  UISETP.NE.AND UP0, UPT, UR10, 0x1, UPT ;  /* 0x000000010a00788c */ /* 0x000fe4000bf05270 */
[----:B----4-:R-:W-:-:S04]  /*1660*/  USHF.R.U32.HI UR4, URZ, UR13, UR4 ;  /* 0x0000000dff047299 */ /* 0x010fc80008011604 */
[----:B------:R-:W-:-:S04]  /*1670*/  USEL UR4, UR30, UR4, !UP0 ;  /* 0x000000041e047287 */ /* 0x000fc8000c000000 */
[----:B------:R-:W-:Y:S02]  /*1680*/  UIADD3 UR6, UPT, UPT, UR5, -UR4, URZ ;  /* 0x8000000405067290 */ /* 0x000fe4000fffe0ff */
[----:B------:R-:W-:Y:S02]  /*1690*/  UIADD3 UR4, UPT, UPT, -UR5, UR4, URZ ;  /* 0x0000000405047290 */ /* 0x000fe4000fffe1ff */
[----:B------:R-:W-:Y:S02]  /*16a0*/  UIMAD UR30, UR6, UR10, UR30 ;  /* 0x0000000a061e72a4 */ /* 0x000fe4000f8e021e */
[----:B------:R-:W-:-:S12]  /*16b0*/  UIMAD UR26, UR4, UR12, UR26 ;  /* 0x0000000c041a72a4 */ /* 0x000fd8000f8e021a */
.L_x_20:
[----:B------:R-:W-:Y:S01]  /*16c0*/  UISETP.NE.AND UP0, UPT, UR18, 0x2, UPT ;  /* 0x000000021200788c */ /* 0x000fe2000bf05270 */
[----:B------:R-:W-:Y:S09]  /*16d0*/  BRA.U !UP6, `(.L_x_21) ;  /* 0x000000010e0c7547 */ /* 0x000ff2000b800000 */
[----:B------:R-:W-:Y:S01]  /*16e0*/  UCGABAR_WAIT ;  /* 0x0000000000007dc7 */ /* 0x000fe20008000000 */
[----:B------:R-:W-:Y:S01]  /*16f0*/  CCTL.IVALL ;  /* 0x00000000ff00798f */ /* 0x000fe20002000000 */
[----:B------:R-:W-:Y:S05]  /*1700*/  BRA `(.L_x_22) ;  /* 0x0000000000047947 */ /* 0x000fea0003800000 */
.L_x_21:
[----:B------:R-:W-:Y:S06]  /*1710*/  BAR.SYNC.DEFER_BLOCKING 0x0 ;  /* 0x0000000000007b1d */ /* 0x000fec0000010000 */
.L_x_22:
[----:B------:R-:W-:Y:S05]  /*1720*/  BRA.U UP0, `(.L_x_23) ;  /* 0x0000001500f07547 */ /* 0x000fea000b800000 */
[----:B------:R-:W2:Y:S01]  /*1730*/  LDCU UR6, c[0x0][0x38c] ;  /* 0x00007180ff0677ac */ /* 0x000ea20008000800 */
[----:B------:R-:W-:Y:S01]  /*1740*/  PLOP3.LUT P1, PT, PT, PT, UP3, 0x80, 0x8 ;  /* 0x000000000008781c */ /* 0x000fe20003f2f038 */
[----:B------:R-:W-:Y:S01]  /*1750*/  IMAD.MOV.U32 R12, RZ, RZ, 0x1 ;  /* 0x00000001ff0c7424 */ /* 0x000fe200078e00ff */
[----:B------:R-:W-:Y:S01]  /*1760*/  ISETP.EQ.OR P2, PT, R0, RZ, P3 ;  /* 0x000000ff0000720c */ /* 0x000fe20001f42670 */
[----:B------:R-:W-:Y:S01]  /*1770*/  UISETP.NE.AND UP1, UPT, UR18, URZ, UPT ;  /* 0x000000ff1200728c */ /* 0x000fe2000bf25270 */
[----:B------:R-:W-:Y:S01]  /*1780*/  PLOP3.LUT P1, PT, P1, PT, PT, 0x8, 0x80 ;  /* 0x000000000080781c */ /* 0x000fe20000f2e170 */
[----:B------:R-:W-:Y:S01]  /*1790*/  USEL UR25, URZ, 0x1, UP4 ;  /* 0x00000001ff197887 */ /* 0x000fe2000a000000 */
[----:B------:R-:W-:Y:S01]  /*17a0*/  CS2R R10, SRZ ;  /* 0x00000000000a7805 */ /* 0x000fe2000001ff00 */
[----:B------:R-:W-:Y:S01]  /*17b0*/  IMAD.MOV.U32 R9, RZ, RZ, RZ ;  /* 0x000000ffff097224 */ /* 0x000fe200078e00ff */
[----:B------:R-:W3:Y:S01]  /*17c0*/  LDCU UR39, c[0x0][0x370] ;  /* 0x00006e00ff2777ac */ /* 0x000ee20008000800 */
[----:B------:R-:W-:Y:S01]  /*17d0*/  IMAD.MOV.U32 R8, RZ, RZ, 0x1 ;  /* 0x00000001ff087424 */ /* 0x000fe200078e00ff */
[----:B------:R-:W4:Y:S01]  /*17e0*/  LDCU.64 UR28, c[0x0][0x348] ;  /* 0x00006900ff1c77ac */ /* 0x000f220008000a00 */
[----:B------:R-:W-:-:S02]  /*17f0*/  USHF.R.U32.HI UR44, URZ, 0x5, UR24 ;  /* 0x00000005ff2c7899 */ /* 0x000fc40008011618 */
[----:B--2---:R-:W-:Y:S02]  /*1800*/  UIADD3 UR5, UPT, UPT, UR6, 0x1f, URZ ;  /* 0x0000001f06057890 */ /* 0x004fe4000fffe0ff */
[----:B------:R-:W-:Y:S02]  /*1810*/  UIADD3 UR45, UPT, UPT, UR6, 0x3e, URZ ;  /* 0x0000003e062d7890 */ /* 0x000fe4000fffe0ff */
[----:B------:R-:W-:Y:S01]  /*1820*/  USHF.R.S32.HI UR4, URZ, 0x1f, UR5 ;  /* 0x0000001fff047899 */ /* 0x000fe20008011405 */
[----:B------:R-:W2:Y:S03]  /*1830*/  LDCU UR38, c[0x0][0x374] ;  /* 0x00006e80ff2677ac */ /* 0x000ea60008000800 */
[----:B------:R-:W-:Y:S02]  /*1840*/  ULEA.HI UR4, UR4, UR5, URZ, 0x5 ;  /* 0x0000000504047291 */ /* 0x000fe4000f8f28ff */
[----:B------:R-:W-:-:S02]  /*1850*/  USEL UR25, UR25, 0x2, UP1 ;  /* 0x0000000219197887 */ /* 0x000fc40008800000 */
[----:B------:R-:W-:Y:S02]  /*1860*/  USHF.R.S32.HI UR41, URZ, 0x5, UR4 ;  /* 0x00000005ff297899 */ /* 0x000fe40008011404 */
[----:B------:R-:W-:Y:S02]  /*1870*/  UIADD3 UR4, UPT, UPT, UR6, -0x1, URZ ;  /* 0xffffffff06047890 */ /* 0x000fe4000fffe0ff */
[----:B------:R-:W-:Y:S02]  /*1880*/  UISETP.LT.U32.AND UP0, UPT, UR41, 0xc, UPT ;  /* 0x0000000c2900788c */ /* 0x000fe4000bf01070 */
[----:B------:R-:W-:Y:S02]  /*1890*/  UISETP.GE.U32.AND UP2, UPT, UR4, -0x3f, UPT ;  /* 0xffffffc10400788c */ /* 0x000fe4000bf46070 */
[----:B------:R-:W-:Y:S01]  /*18a0*/  USEL UR40, UR41, 0xc, UP0 ;  /* 0x0000000c29287887 */ /* 0x000fe20008000000 */
[----:B------:R-:W-:-:S03]  /*18b0*/  UMOV UR5, URZ ;  /* 0x000000ff00057c82 */ /* 0x000fc60008000000 */
[----:B------:R-:W-:Y:S02]  /*18c0*/  UIADD3 UR21, UPT, UPT, UR40, -0x1, URZ ;  /* 0xffffffff28157890 */ /* 0x000fe4000fffe0ff */
[----:B------:R-:W-:-:S03]  /*18d0*/  UIADD3 UR43, UPT, UPT, UR41, -UR40, URZ ;  /* 0x80000028292b7290 */ /* 0x000fc6000fffe0ff */
[----:B------:R-:W-:-:S04]  /*18e0*/  @UP2 UIADD3 UR21, UPT, UPT, UR40, URZ, URZ ;  /* 0x000000ff28152290 */ /* 0x000fc8000fffe0ff */
[----:B--234-:R-:W-:-:S12]  /*18f0*/  UIADD3 UR21, UPT, UPT, UR21, 0x1, URZ ;  /* 0x0000000115157890 */ /* 0x01cfd8000fffe0ff */
.L_x_43:
[----:B------:R-:W-:Y:S01]  /*1900*/  UISETP.NE.AND UP0, UPT, UR54, URZ, UPT ;  /* 0x000000ff3600728c */ /* 0x000fe2000bf05270 */
[----:B------:R-:W2:Y:S08]  /*1910*/  S2UR UR54, SR_CgaCtaId ;  /* 0x00000000003679c3 */ /* 0x000eb00000008800 */
[----:B------:R-:W-:Y:S05]  /*1920*/  BRA.U UP0, `(.L_x_24) ;  /* 0x0000000100347547 */ /* 0x000fea000b800000 */
[----:B------:R-:W3:Y:S01]  /*1930*/  S2R R0, SR_CgaCtaId ;  /* 0x0000000000007919 */ /* 0x000ee20000008800 */
[----:B------:R-:W-:-:S04]  /*1940*/  MOV R2, 0x400 ;  /* 0x0000040000027802 */ /* 0x000fc80000000f00 */
[----:B---3--:R-:W-:Y:S02]  /*1950*/  LEA R0, R0, R2, 0x18 ;  /* 0x0000000200007211 */ /* 0x008fe400078ec0ff */
[----:B------:R-:W-:-:S03]  /*1960*/  SHF.L.U32 R2, R8, 0x1f, RZ ;  /* 0x0000001f08027819 */ /* 0x000fc600000006ff */
[----:B------:R-:W-:-:S04]  /*1970*/  IMAD R0, R9, 0x8, R0 ;  /* 0x0000000809007824 */ /* 0x000fc800078e0200 */
[----:B------:R-:W3:Y:S02]  /*1980*/  SYNCS.PHASECHK.TRANS64.TRYWAIT P0, [R0+URZ+0x170], R2 ;  /* 0x00017002000075a7 */ /* 0x000ee400080011ff */
[----:B---3--:R-:W-:Y:S05]  /*1990*/  @!P0 BRA `(.L_x_25) ;  /* 0x0000006400248947 */ /* 0x008fea0003800000 */
.L_x_131:
[----:B------:R-:W-:Y:S01]  /*19a0*/  VIADD R9, R9, 0x1 ;  /* 0x0000000109097836 */ /* 0x000fe20000000000 */
[----:B------:R3:W-:Y:S04]  /*19b0*/  SYNCS.ARRIVE.TRANS64.A1T0 RZ, [R0+URZ+0x160], RZ ;  /* 0x000160ff00ff79a7 */ /* 0x0007e800081000ff */
[----:B------:R-:W-:-:S04]  /*19c0*/  ISETP.NE.AND P0, PT, R9, 0x2, PT ;  /* 0x000000020900780c */ /* 0x000fc80003f05270 */
[----:B------:R-:W-:Y:S02]  /*19d0*/  SEL R9, R9, RZ, P0 ;  /* 0x000000ff09097207 */ /* 0x000fe40000000000 */
[----:B---3--:R-:W-:-:S04]  /*19e0*/  SEL R0, RZ, 0x1, P0 ;  /* 0x00000001ff007807 */ /* 0x008fc80000000000 */
[----:B------:R-:W-:-:S07]  /*19f0*/  LOP3.LUT R8, R8, R0, RZ, 0x3c, !PT ;  /* 0x0000000008087212 */ /* 0x000fce00078e3cff */
.L_x_24:
[----:B------:R-:W-:Y:S01]  /*1a00*/  UMOV UR6, 0x400 ;  /* 0x0000040000067882 */ /* 0x000fe20000000000 */
[----:B------:R-:W-:Y:S01]  /*1a10*/  SHF.L.U32 R0, R12, 0x1f, RZ ;  /* 0x0000001f0c007819 */ /* 0x000fe200000006ff */
[----:B--2---:R-:W-:Y:S02]  /*1a20*/  ULEA UR6, UR54, UR6, 0x18 ;  /* 0x0000000636067291 */ /* 0x004fe4000f8ec0ff */
[----:B------:R-:W-:Y:S02]  /*1a30*/  UISETP.GE.U32.AND UP0, UPT, UR45, 0x3f, UPT ;  /* 0x0000003f2d00788c */ /* 0x000fe4000bf06070 */
[----:B------:R-:W-:Y:S02]  /*1a40*/  ULEA UR4, UR5, UR6, 0x3 ;  /* 0x0000000605047291 */ /* 0x000fe4000f8e18ff */
[----:B------:R-:W-:Y:S02]  /*1a50*/  USHF.L.U32 UR35, UR26, 0x6, URZ ;  /* 0x000000061a237899 */ /* 0x000fe400080006ff */
[----:B------:R-:W-:Y:S01]  /*1a60*/  ULEA UR11, UR30, UR44, 0x6 ;  /* 0x0000002c1e0b7291 */ /* 0x000fe2000f8e30ff */
[----:B------:R-:W-:-:S04]  /*1a70*/  UMOV UR13, URZ ;  /* 0x000000ff000d7c82 */ /* 0x000fc80008000000 */
[----:B------:R2:W3:Y:S01]  /*1a80*/  SYNCS.PHASECHK.TRANS64.TRYWAIT P0, [UR4+0x60], R0 ;  /* 0x00006000ff0075a7 */ /* 0x0004e20008001104 */
[----:B------:R-:W-:Y:S06]  /*1a90*/  BRA.U !UP0, `(.L_x_26) ;  /* 0x0000000108c07547 */ /* 0x000fec000b800000 */
[----:B------:R-:W-:Y:S01]  /*1aa0*/  UMOV UR7, URZ ;  /* 0x000000ff00077c82 */ /* 0x000fe20008000000 */
[----:B------:R-:W-:-:S05]  /*1ab0*/  UMOV UR4, UR5 ;  /* 0x0000000500047c82 */ /* 0x000fca0008000000 */
.L_x_32:
[----:B------:R-:W-:Y:S01]  /*1ac0*/  ULEA UR33, UR4, UR6, 0x3 ;  /* 0x0000000604217291 */ /* 0x000fe2000f8e18ff */
[----:B---3--:R-:W-:Y:S01]  /*1ad0*/  @!P3 MOV R2, 0x4000 ;  /* 0x000040000002b802 */ /* 0x008fe20000000f00 */
[----:B-1-34-:R-:W-:Y:S10]  /*1ae0*/  @P0 BRA `(.L_x_27) ;  /* 0x00000000000c0947 */ /* 0x01aff40003800000 */
[----:B------:R-:W-:-:S04]  /*1af0*/  SHF.L.U32 R3, R12, 0x1f, RZ ;  /* 0x0000001f0c037819 */ /* 0x000fc800000006ff */
[----:B------:R-:W3:Y:S02]  /*1b00*/  SYNCS.PHASECHK.TRANS64.TRYWAIT P0, [UR33+0x60], R3 ;  /* 0x00006003ff0075a7 */ /* 0x000ee40008001121 */
[----:B---3--:R-:W-:Y:S05]  /*1b10*/  @!P0 BRA `(.L_x_28) ;  /* 0x0000006000d88947 */ /* 0x008fea0003800000 */
.L_x_27:
[----:B------:R3:W-:Y:S01]  /*1b20*/  @!P3 SYNCS.ARRIVE.TRANS64 RZ, [UR33], R2 ;  /* 0x00000002ffffb9a7 */ /* 0x0007e20008000021 */
[----:B------:R-:W-:-:S04]  /*1b30*/  ULOP3.LUT UR5, UR25, 0x2, URZ, 0xfc, !UPT ;  /* 0x0000000219057892 */ /* 0x000fc8000f8efcff */
[----:B------:R-:W-:-:S09]  /*1b40*/  UISETP.NE.AND UP0, UPT, UR5, 0x2, UPT ;  /* 0x000000020500788c */ /* 0x000fd2000bf05270 */
[----:B------:R-:W-:Y:S05]  /*1b50*/  BRA.U UP0, `(.L_x_29) ;  /* 0x0000000100047547 */ /* 0x000fea000b800000 */
[----:B-1----:R-:W-:Y:S05]  /*1b60*/  BPT.TRAP 0x1 ;  /* 0x000000040000795c */ /* 0x002fea0000300000 */
.L_x_29:
[----:B------:R-:W-:Y:S04]  /*1b70*/  BSSY.RECONVERGENT B0, `(.L_x_30) ;  /* 0x0000003000007945 */ /* 0x000fe80003800200 */
[----:B------:R-:W-:Y:S05]  /*1b80*/  @P2 BRA `(.L_x_31) ;  /* 0x0000000000042947 */ /* 0x000fea0003800000 */
[----:B-1----:R-:W-:Y:S05]  /*1b90*/  BPT.TRAP 0x1 ;  /* 0x000000040000795c */ /* 0x002fea0000300000 */
.L_x_31:
[----:B-1----:R-:W-:Y:S05]  /*1ba0*/  BSYNC.RECONVERGENT B0 ;  /* 0x0000000000007941 */ /* 0x002fea0003800200 */
.L_x_30:
[----:B------:R-:W-:Y:S02]  /*1bb0*/  UIADD3 UR5, UPT, UPT, UR4, 0x1, URZ ;  /* 0x0000000104057890 */ /* 0x000fe4000fffe0ff */
[----:B------:R-:W-:Y:S02]  /*1bc0*/  ULEA UR32, UR4, UR6, 0xd ;  /* 0x0000000604207291 */ /* 0x000fe4000f8e68ff */
[----:B------:R-:W-:Y:S02]  /*1bd0*/  UISETP.NE.AND UP0, UPT, UR5, 0xc, UPT ;  /* 0x0000000c0500788c */ /* 0x000fe4000bf05270 */
[----:B------:R-:W-:Y:S02]  /*1be0*/  USHF.L.U32 UR34, UR7, 0x5, URZ ;  /* 0x0000000507227899 */ /* 0x000fe400080006ff */
[----:B------:R-:W-:Y:S02]  /*1bf0*/  USEL UR9, URZ, 0x1, UP0 ;  /* 0x00000001ff097887 */ /* 0x000fe40008000000 */
[----:B------:R-:W-:-:S02]  /*1c00*/  USEL UR5, UR5, URZ, UP0 ;  /* 0x000000ff05057287 */ /* 0x000fc40008000000 */
[----:B------:R-:W-:Y:S02]  /*1c10*/  UIADD3 UR14, UP0, UPT, UR28, 0x180, URZ ;  /* 0x000001801c0e7890 */ /* 0x000fe4000ff1e0ff */
[----:B------:R-:W-:Y:S01]  /*1c20*/  ULEA UR8, UR5, UR6, 0x3 ;  /* 0x0000000605087291 */ /* 0x000fe2000f8e18ff */
[----:B------:R-:W-:Y:S01]  /*1c30*/  LOP3.LUT R12, R12, UR9, RZ, 0x3c, !PT ;  /* 0x000000090c0c7c12 */ /* 0x000fe2000f8e3cff */
[----:B------:R-:W-:Y:S02]  /*1c40*/  ULEA UR4, UR4, UR24, 0xb ;  /* 0x0000001804047291 */ /* 0x000fe4000f8e58ff */
[----:B------:R-:W-:Y:S01]  /*1c50*/  UIADD3 UR7, UPT, UPT, UR7, 0x1, URZ ;  /* 0x0000000107077890 */ /* 0x000fe2000fffe0ff */
[----:B--2---:R-:W-:Y:S01]  /*1c60*/  SHF.L.U32 R0, R12, 0x1f, RZ ;  /* 0x0000001f0c007819 */ /* 0x004fe200000006ff */
[----:B------:R-:W-:Y:S02]  /*1c70*/  UIADD3 UR16, UP1, UPT, UR28, 0x80, URZ ;  /* 0x000000801c107890 */ /* 0x000fe4000ff3e0ff */
[----:B------:R-:W-:Y:S01]  /*1c80*/  UIADD3.X UR15, UPT, UPT, URZ, UR29, URZ, UP0, !UPT ;  /* 0x0000001dff0f7290 */ /* 0x000fe200087fe4ff */
[----:B------:R4:W1:Y:S01]  /*1c90*/  SYNCS.PHASECHK.TRANS64.TRYWAIT P0, [UR8+0x60], R0 ;  /* 0x00006000ff0075a7 */ /* 0x0008620008001108 */
[----:B------:R-:W-:-:S02]  /*1ca0*/  ULEA UR4, UR4, UR6, 0x2 ;  /* 0x0000000604047291 */ /* 0x000fc4000f8e10ff */
[----:B------:R-:W-:Y:S02]  /*1cb0*/  UISETP.NE.AND UP0, UPT, UR7, UR21, UPT ;  /* 0x000000150700728c */ /* 0x000fe4000bf05270 */
[----:B------:R-:W-:Y:S02]  /*1cc0*/  UIADD3.X UR17, UPT, UPT, URZ, UR29, URZ, UP1, !UPT ;  /* 0x0000001dff117290 */ /* 0x000fe40008ffe4ff */
[----:B------:R-:W-:Y:S02]  /*1cd0*/  UIADD3 UR32, UPT, UPT, UR32, 0x6800, URZ ;  /* 0x0000680020207890 */ /* 0x000fe4000fffe0ff */
[----:B------:R-:W-:Y:S01]  /*1ce0*/  UIADD3 UR8, UPT, UPT, UR4, 0x1e800, URZ ;  /* 0x0001e80004087890 */ /* 0x000fe2000fffe0ff */
[----:B------:R-:W-:Y:S01]  /*1cf0*/  UMOV UR18, 0x0 ;  /* 0x0000000000127882 */ /* 0x000fe20000000000 */
[----:B------:R-:W-:Y:S01]  /*1d00*/  UMOV UR19, 0x10000000 ;  /* 0x1000000000137882 */ /* 0x000fe20000000000 */
[----:B------:R-:W-:Y:S01]  /*1d10*/  UMOV UR4, 0x30000 ;  /* 0x0003000000047882 */ /* 0x000fe20000000000 */
[----:B------:R-:W-:Y:S01]  /*1d20*/  UMOV UR12, UR36 ;  /* 0x00000024000c7c82 */ /* 0x000fe20008000000 */
[----:B------:R-:W-:Y:S01]  /*1d30*/  UMOV UR9, UR33 ;  /* 0x0000002100097c82 */ /* 0x000fe20008000000 */
[----:B------:R-:W-:Y:S01]  /*1d40*/  UMOV UR10, UR34 ;  /* 0x00000022000a7c82 */ /* 0x000fe20008000000 */
[----:B------:R-:W-:Y:S01]  /*1d50*/  UTMALDG.3D [UR32], [UR16], desc[UR18] ;  /* 0x00001220100075b4 */ /* 0x000fe20008011000 */
[----:B------:R-:W-:Y:S01]  /*1d60*/  UMOV UR13, UR21 ;  /* 0x00000015000d7c82 */ /* 0x000fe20008000000 */
[----:B------:R2:W-:Y:S02]  /*1d70*/  UTMALDG.3D.MULTICAST [UR8], [UR14], UR4, desc[UR18] ;  /* 0x000012080e0073b4 */ /* 0x0005e40008011804 */
[----:B--2---:R-:W-:Y:S01]  /*1d80*/  UMOV UR4, UR5 ;  /* 0x0000000500047c82 */ /* 0x004fe20008000000 */
[----:B------:R-:W-:Y:S05]  /*1d90*/  BRA.U UP0, `(.L_x_32) ;  /* 0xfffffffd00487547 */ /* 0x000fea000b83ffff */
.L_x_26:
[----:B------:R-:W-:Y:S01]  /*1da0*/  ULEA UR4, UR5, UR6, 0x3 ;  /* 0x0000000605047291 */ /* 0x000fe2000f8e18ff */
[----:B--2-4-:R-:W-:Y:S01]  /*1db0*/  SHF.L.U32 R0, R12, 0x1f, RZ ;  /* 0x0000001f0c007819 */ /* 0x014fe200000006ff */
[----:B------:R-:W-:Y:S01]  /*1dc0*/  @!P1 SYNCS.ARRIVE.TRANS64.A1T0 RZ, [UR6+0xf8], RZ ;  /* 0x0000f8ffffff99a7 */ /* 0x000fe20008100006 */
[----:B------:R-:W-:-:S06]  /*1dd0*/  UISETP.GT.AND UP0, UPT, UR41, UR40, UPT ;  /* 0x000000282900728c */ /* 0x000fcc000bf04270 */
[----:B-1-3--:R1:W2:Y:S03]  /*1de0*/  SYNCS.PHASECHK.TRANS64.TRYWAIT P0, [UR4+0x60], R0 ;  /* 0x00006000ff0075a7 */ /* 0x00a2a60008001104 */
[----:B------:R-:W-:Y:S05]  /*1df0*/  BRA.U !UP0, `(.L_x_33) ;  /* 0x0000000108c47547 */ /* 0x000fea000b800000 */
[----:B------:R-:W-:Y:S01]  /*1e00*/  UIADD3 UR26, UPT, UPT, UR43, UR13, URZ ;  /* 0x0000000d2b1a7290 */ /* 0x000fe2000fffe0ff */
[----:B------:R-:W-:-:S11]  /*1e10*/  UMOV UR4, UR5 ;  /* 0x0000000500047c82 */ /* 0x000fd60008000000 */
.L_x_39:
[----:B------:R-:W-:Y:S01]  /*1e20*/  ULEA UR17, UR4, UR6, 0x3 ;  /* 0x0000000604117291 */ /* 0x000fe2000f8e18ff */
[----:B--2---:R-:W-:Y:S01]  /*1e30*/  @!P3 MOV R2, 0x4000 ;  /* 0x000040000002b802 */ /* 0x004fe20000000f00 */
[----:B--2-4-:R-:W-:Y:S10]  /*1e40*/  @P0 BRA `(.L_x_34) ;  /* 0x00000000000c0947 */ /* 0x014ff40003800000 */
[----:B------:R-:W-:-:S04]  /*1e50*/  SHF.L.U32 R3, R12, 0x1f, RZ ;  /* 0x0000001f0c037819 */ /* 0x000fc800000006ff */
[----:B------:R-:W2:Y:S02]  /*1e60*/  SYNCS.PHASECHK.TRANS64.TRYWAIT P0, [UR17+0x60], R3 ;  /* 0x00006003ff0075a7 */ /* 0x000ea40008001111 */
[----:B--2---:R-:W-:Y:S05]  /*1e70*/  @!P0 BRA `(.L_x_35) ;  /* 0x0000006000188947 */ /* 0x004fea0003800000 */
.L_x_34:
[----:B------:R2:W-:Y:S01]  /*1e80*/  @!P3 SYNCS.ARRIVE.TRANS64 RZ, [UR17], R2 ;  /* 0x00000002ffffb9a7 */ /* 0x0005e20008000011 */
[----:B------:R-:W-:-:S04]  /*1e90*/  ULOP3.LUT UR5, UR25, 0x2, URZ, 0xfc, !UPT ;  /* 0x0000000219057892 */ /* 0x000fc8000f8efcff */
[----:B------:R-:W-:-:S09]  /*1ea0*/  UISETP.NE.AND UP0, UPT, UR5, 0x2, UPT ;  /* 0x000000020500788c */ /* 0x000fd2000bf05270 */
[----:B------:R-:W-:Y:S05]  /*1eb0*/  BRA.U UP0, `(.L_x_36) ;  /* 0x0000000100047547 */ /* 0x000fea000b800000 */
[----:B------:R-:W-:Y:S05]  /*1ec0*/  BPT.TRAP 0x1 ;  /* 0x000000040000795c */ /* 0x000fea0000300000 */
.L_x_36:
[----:B------:R-:W-:Y:S04]  /*1ed0*/  BSSY.RECONVERGENT B0, `(.L_x_37) ;  /* 0x0000003000007945 */ /* 0x000fe80003800200 */
[----:B------:R-:W-:Y:S05]  /*1ee0*/  @P2 BRA `(.L_x_38) ;  /* 0x0000000000042947 */ /* 0x000fea0003800000 */
[----:B------:R-:W-:Y:S05]  /*1ef0*/  BPT.TRAP 0x1 ;  /* 0x000000040000795c */ /* 0x000fea0000300000 */
.L_x_38:
[----:B------:R-:W-:Y:S05]  /*1f00*/  BSYNC.RECONVERGENT B0 ;  /* 0x0000000000007941 */ /* 0x000fea0003800200 */
.L_x_37:
[----:B------:R-:W-:Y:S02]  /*1f10*/  UIADD3 UR5, UPT, UPT, UR4, 0x1, URZ ;  /* 0x0000000104057890 */ /* 0x000fe4000fffe0ff */
[----:B------:R-:W-:Y:S02]  /*1f20*/  ULEA UR16, UR4, UR6, 0xd ;  /* 0x0000000604107291 */ /* 0x000fe4000f8e68ff */
[----:B------:R-:W-:Y:S02]  /*1f30*/  UISETP.NE.AND UP0, UPT, UR5, 0xc, UPT ;  /* 0x0000000c0500788c */ /* 0x000fe4000bf05270 */
[----:B------:R-:W-:Y:S02]  /*1f40*/  ULEA UR4, UR4, UR24, 0xb ;  /* 0x0000001804047291 */ /* 0x000fe4000f8e58ff */
[----:B------:R-:W-:Y:S02]  /*1f50*/  USEL UR8, URZ, 0x1, UP0 ;  /* 0x00000001ff087887 */ /* 0x000fe40008000000 */
[----:B------:R-:W-:-:S02]  /*1f60*/  USEL UR5, UR5, URZ, UP0 ;  /* 0x000000ff05057287 */ /* 0x000fc40008000000 */
[----:B------:R-:W-:Y:S02]  /*1f70*/  UIADD3 UR22, UP1, UPT, UR28, 0x80, URZ ;  /* 0x000000801c167890 */ /* 0x000fe4000ff3e0ff */
[----:B------:R-:W-:Y:S01]  /*1f80*/  UIADD3 UR14, UP0, UPT, UR28, 0x180, URZ ;  /* 0x000001801c0e7890 */ /* 0x000fe2000ff1e0ff */
[----:B------:R-:W-:Y:S01]  /*1f90*/  LOP3.LUT R12, R12, UR8, RZ, 0x3c, !PT ;  /* 0x000000080c0c7c12 */ /* 0x000fe2000f8e3cff */
[----:B------:R-:W-:Y:S02]  /*1fa0*/  ULEA UR4, UR4, UR6, 0x2 ;  /* 0x0000000604047291 */ /* 0x000fe4000f8e10ff */
[----:B------:R-:W-:Y:S01]  /*1fb0*/  ULEA UR7, UR5, UR6, 0x3 ;  /* 0x0000000605077291 */ /* 0x000fe2000f8e18ff */
[----:B-1----:R-:W-:Y:S01]  /*1fc0*/  SHF.L.U32 R0, R12, 0x1f, RZ ;  /* 0x0000001f0c007819 */ /* 0x002fe200000006ff */
[----:B------:R-:W-:Y:S02]  /*1fd0*/  USHF.L.U32 UR18, UR13, 0x5, URZ ;  /* 0x000000050d127899 */ /* 0x000fe400080006ff */
[----:B------:R-:W-:-:S02]  /*1fe0*/  UIADD3 UR16, UPT, UPT, UR16, 0x6800, URZ ;  /* 0x0000680010107890 */ /* 0x000fc4000fffe0ff */
[----:B------:R-:W-:Y:S02]  /*1ff0*/  UIADD3.X UR23, UPT, UPT, URZ, UR29, URZ, UP1, !UPT ;  /* 0x0000001dff177290 */ /* 0x000fe40008ffe4ff */
[----:B------:R-:W-:Y:S01]  /*2000*/  UIADD3 UR8, UPT, UPT, UR4, 0x1e800, URZ ;  /* 0x0001e80004087890 */ /* 0x000fe2000fffe0ff */
[----:B------:R3:W4:Y:S01]  /*2010*/  SYNCS.PHASECHK.TRANS64.TRYWAIT P0, [UR7+0x60], R0 ;  /* 0x00006000ff0075a7 */ /* 0x0007220008001107 */
[----:B------:R-:W-:Y:S01]  /*2020*/  UIADD3.X UR15, UPT, UPT, URZ, UR29, URZ, UP0, !UPT ;  /* 0x0000001dff0f7290 */ /* 0x000fe200087fe4ff */
[----:B------:R-:W-:Y:S01]  /*2030*/  UMOV UR30, 0x0 ;  /* 0x00000000001e7882 */ /* 0x000fe20000000000 */
[----:B------:R-:W-:Y:S01]  /*2040*/  UMOV UR31, 0x10000000 ;  /* 0x10000000001f7882 */ /* 0x000fe20000000000 */
[----:B------:R-:W-:Y:S01]  /*2050*/  UMOV UR19, UR35 ;  /* 0x0000002300137c82 */ /* 0x000fe20008000000 */
[----:B------:R-:W-:Y:S01]  /*2060*/  UMOV UR20, UR36 ;  /* 0x0000002400147c82 */ /* 0x000fe20008000000 */
[----:B------:R-:W-:Y:S01]  /*2070*/  UMOV UR7, 0x30000 ;  /* 0x0003000000077882 */ /* 0x000fe20000000000 */
[----:B------:R-:W-:Y:S01]  /*2080*/  UMOV UR12, UR36 ;  /* 0x00000024000c7c82 */ /* 0x000fe20008000000 */
[----:B------:R-:W-:Y:S01]  /*2090*/  UMOV UR9, UR17 ;  /* 0x0000001100097c82 */ /* 0x000fe20008000000 */
[----:B------:R-:W-:Y:S01]  /*20a0*/  UMOV UR10, UR18 ;  /* 0x00000012000a7c82 */ /* 0x000fe20008000000 */
[----:B------:R3:W-:Y:S01]  /*20b0*/  UTMALDG.3D [UR16], [UR22], desc[UR30] ;  /* 0x00001e10160075b4 */ /* 0x0007e20008011000 */
[----:B------:R-:W-:Y:S01]  /*20c0*/  UIADD3 UR13, UPT, UPT, UR13, 0x1, URZ ;  /* 0x000000010d0d7890 */ /* 0x000fe2000fffe0ff */
[----:B------:R-:W-:-:S03]  /*20d0*/  UMOV UR4, UR5 ;  /* 0x0000000500047c82 */ /* 0x000fc60008000000 */
[----:B------:R-:W-:Y:S01]  /*20e0*/  UISETP.NE.AND UP0, UPT, UR13, UR26, UPT ;  /* 0x0000001a0d00728c */ /* 0x000fe2000bf05270 */
[----:B------:R3:W-:Y:S08]  /*20f0*/  UTMALDG.3D.MULTICAST [UR8], [UR14], UR7, desc[UR30] ;  /* 0x00001e080e0073b4 */ /* 0x0007f00008011807 */
[----:B---3--:R-:W-:Y:S05]  /*2100*/  BRA.U UP0, `(.L_x_39) ;  /* 0xfffffffd00447547 */ /* 0x008fea000b83ffff */
.L_x_33:
[C---:B------:R-:W-:Y:S01]  /*2110*/  LEA R3, R11.reuse, UR6, 0x3 ;  /* 0x000000060b037c11 */ /* 0x040fe2000f8e18ff */
[----:B------:R-:W-:Y:S01]  /*2120*/  NOP ;  /* 0x0000000000007918 */ /* 0x000fe20000000000 */
[----:B-1----:R-:W-:Y:S02]  /*2130*/  SHF.L.U32 R0, R10, 0x1f, RZ ;  /* 0x0000001f0a007819 */ /* 0x002fe400000006ff */
[----:B------:R-:W-:Y:S02]  /*2140*/  LEA R4, R11, UR6, 0x4 ;  /* 0x000000060b047c11 */ /* 0x000fe4000f8e20ff */
[----:B--2-4-:R-:W1:Y:S02]  /*2150*/  SYNCS.PHASECHK.TRANS64.TRYWAIT P0, [R3+URZ+0x100], R0 ;  /* 0x00010000030075a7 */ /* 0x014e6400080011ff */
[----:B-1----:R-:W-:Y:S05]  /*2160*/  @!P0 BRA `(.L_x_40) ;  /* 0x0000005c00748947 */ /* 0x002fea0003800000 */
.L_x_134:
[----:B------:R-:W2:Y:S01]  /*2170*/  LDS.128 R4, [R4+0x190] ;  /* 0x0001900004047984 */ /* 0x000ea20000000c00 */
[----:B------:R-:W-:Y:S01]  /*2180*/  UISETP.GE.AND UP0, UPT, UR42, 0x1, UPT ;  /* 0x000000012a00788c */ /* 0x000fe2000bf06270 */
[----:B------:R-:W-:Y:S01]  /*2190*/  @!PT LDS RZ, [RZ] ;  /* 0x00000000fffff984 */ /* 0x000fe20000000800 */
[----:B------:R-:W-:Y:S01]  /*21a0*/  @!PT LDS RZ, [RZ] ;  /* 0x00000000fffff984 */ /* 0x000fe20000000800 */
[----:B------:R-:W-:Y:S01]  /*21b0*/  @!PT LDS RZ, [RZ] ;  /* 0x00000000fffff984 */ /* 0x000fe20000000800 */
[----:B------:R-:W-:Y:S01]  /*21c0*/  @!PT LDS RZ, [RZ] ;  /* 0x00000000fffff984 */ /* 0x000fe20000000800 */
[----:B------:R3:W-:Y:S06]  /*21d0*/  MEMBAR.ALL.CTA ;  /* 0x0000000000007992 */ /* 0x0007ec0000008000 */
[----:B---3--:R-:W3:Y:S01]  /*21e0*/  FENCE.VIEW.ASYNC.S ;  /* 0x00000000000073c6 */ /* 0x008ee20000000000 */
[----:B--2---:R-:W-:-:S13]  /*21f0*/  LOP3.LUT P0, RZ, R6, 0x1, RZ, 0xc0, !PT ;  /* 0x0000000106ff7812 */ /* 0x004fda000780c0ff */
[----:B---3--:R-:W-:Y:S01]  /*2200*/  VOTEU.ANY UP1, P0 ;  /* 0x0000000000ff7886 */ /* 0x008fe20000020100 */
[----:B------:R-:W-:-:S13]  /*2210*/  PLOP3.LUT P0, PT, PT, PT, UP1, 0x80, 0x8 ;  /* 0x000000000008781c */ /* 0x000fda0003f0f018 */
[----:B-1----:R-:W-:Y:S02]  /*2220*/  @P0 LOP3.LUT R0, R5, 0xffff, RZ, 0xc0, !PT ;  /* 0x0000ffff05000812 */ /* 0x002fe400078ec0ff */
[----:B------:R-:W-:Y:S02]  /*2230*/  @P0 MOV R2, R4 ;  /* 0x0000000400020202 */ /* 0x000fe40000000f00 */
[----:B------:R-:W-:Y:S01]  /*2240*/  @P0 R2UR UR7, R0 ;  /* 0x00000000000702ca */ /* 0x000fe200000e0000 */
[----:B------:R-:W-:Y:S01]  /*2250*/  VIADD R0, R3, 0x110 ;  /* 0x0000011003007836 */ /* 0x000fe20000000000 */
[----:B------:R-:W-:Y:S02]  /*2260*/  @P0 SHF.R.U32.HI R4, RZ, 0x10, R5 ;  /* 0x00000010ff040819 */ /* 0x000fe40000011605 */
[----:B------:R-:W-:Y:S02]  /*2270*/  @P0 R2UR UR8, R2 ;  /* 0x00000000020802ca */ /* 0x000fe400000e0000 */
[----:B------:R-:W-:-:S02]  /*2280*/  PRMT R0, RZ, 0x654, R0 ;  /* 0x00000654ff007816 */ /* 0x000fc40000000000 */
[----:B------:R-:W-:Y:S02]  /*2290*/  @P0 R2UR UR4, R4 ;  /* 0x00000000040402ca */ /* 0x000fe400000e0000 */
[----:B------:R1:W-:Y:S03]  /*22a0*/  SYNCS.ARRIVE.TRANS64.RED.A1T0 RZ, [R0+URZ], RZ ;  /* 0x000000ff00ff79a7 */ /* 0x0003e600081004ff */
[----:B------:R-:W-:-:S04]  /*22b0*/  @UP1 UMOV UR27, UR7 ;  /* 0x00000007001b1c82 */ /* 0x000fc80008000000 */
[----:B------:R-:W-:-:S04]  /*22c0*/  @UP1 UMOV UR37, UR8 ;  /* 0x0000000800251c82 */ /* 0x000fc80008000000 */
[----:B------:R-:W-:Y:S01]  /*22d0*/  @UP1 UMOV UR36, UR4 ;  /* 0x0000000400241c82 */ /* 0x000fe20008000000 */
[----:B------:R-:W-:Y:S05]  /*22e0*/  BRA.U !UP0, `(.L_x_41) ;  /* 0x0000000108d47547 */ /* 0x000fea000b800000 */
[----:B------:R-:W2:Y:S01]  /*22f0*/  LDCU.128 UR12, c[0x0][0xb10] ;  /* 0x00016200ff0c77ac */ /* 0x000ea20008000c00 */
[----:B------:R-:W3:Y:S01]  /*2300*/  LDCU UR26, c[0x0][0xb20] ;  /* 0x00016400ff1a77ac */ /* 0x000ee20008000800 */
[----:B------:R-:W4:Y:S01]  /*2310*/  LDCU UR20, c[0x0][0xb0c] ;  /* 0x00016180ff1477ac */ /* 0x000f220008000800 */
[----:B------:R-:W1:Y:S01]  /*2320*/  LDCU.64 UR10, c[0x0][0xb28] ;  /* 0x00016500ff0a77ac */ /* 0x000e620008000a00 */
[----:B------:R-:W-:Y:S02]  /*2330*/  UISETP.NE.AND UP3, UPT, UR42, 0x1, UPT ;  /* 0x000000012a00788c */ /* 0x000fe4000bf65270 */
[----:B--2---:R-:W-:Y:S02]  /*2340*/  UIMAD.WIDE.U32 UR16, UR38, UR15, URZ ;  /* 0x0000000f261072a5 */ /* 0x004fe4000f8e00ff */
[----:B------:R-:W-:Y:S02]  /*2350*/  UIMAD.WIDE.U32 UR8, UR39, UR12, URZ ;  /* 0x0000000c270872a5 */ /* 0x000fe4000f8e00ff */
[----:B------:R-:W-:-:S02]  /*2360*/  UISETP.NE.AND UP0, UPT, UR14, 0x1, UPT ;  /* 0x000000010e00788c */ /* 0x000fc4000bf05270 */
[----:B------:R-:W-:Y:S01]  /*2370*/  UIMAD.WIDE.U32 UR22, UR27, UR15, URZ ;  /* 0x0000000f1b1672a5 */ /* 0x000fe2000f8e00ff */
[----:B------:R-:W-:Y:S02]  /*2380*/  UMOV UR16, UR17 ;  /* 0x0000001100107c82 */ /* 0x000fe40008000000 */
[----:B------:R-:W-:Y:S01]  /*2390*/  UMOV UR8, UR9 ;  /* 0x0000000900087c82 */ /* 0x000fe20008000000 */
[----:B---3--:R-:W-:Y:S02]  /*23a0*/  USHF.R.U32.HI UR16, URZ, UR26, UR16 ;  /* 0x0000001aff107299 */ /* 0x008fe40008011610 */
[----:B----4-:R-:W-:Y:S02]  /*23b0*/  UISETP.NE.AND UP2, UPT, UR20, 0x1, UPT ;  /* 0x000000011400788c */ /* 0x010fe4000bf45270 */
[----:B------:R-:W-:Y:S02]  /*23c0*/  USHF.R.U32.HI UR8, URZ, UR13, UR8 ;  /* 0x0000000dff087299 */ /* 0x000fe40008011608 */
[----:B------:R-:W-:-:S02]  /*23d0*/  USEL UR7, UR38, UR16, !UP0 ;  /* 0x0000001026077287 */ /* 0x000fc4000c000000 */
[----:B------:R-:W-:Y:S02]  /*23e0*/  USEL UR8, UR39, UR8, !UP2 ;  /* 0x0000000827087287 */ /* 0x000fe4000d000000 */
[----:B-1----:R-:W-:Y:S01]  /*23f0*/  UIMAD.WIDE.U32 UR16, UR7, UR10, URZ ;  /* 0x0000000a071072a5 */ /* 0x002fe2000f8e00ff */
[----:B------:R-:W-:Y:S01]  /*2400*/  UMOV UR4, UR23 ;  /* 0x0000001700047c82 */ /* 0x000fe20008000000 */
[----:B------:R-:W-:Y:S02]  /*2410*/  UIMAD.WIDE.U32 UR18, UR37, UR12, URZ ;  /* 0x0000000c251272a5 */ /* 0x000fe4000f8e00ff */
[----:B------:R-:W-:-:S03]  /*2420*/  UIMAD.WIDE.U32 UR22, UR8, UR10, URZ ;  /* 0x0000000a081672a5 */ /* 0x000fc6000f8e00ff */
[----:B------:R-:W-:Y:S01]  /*2430*/  UMOV UR16, UR17 ;  /* 0x0000001100107c82 */ /* 0x000fe20008000000 */
[----:B------:R-:W-:Y:S02]  /*2440*/  USHF.R.U32.HI UR4, URZ, UR26, UR4 ;  /* 0x0000001aff047299 */ /* 0x000fe40008011604 */
[----:B------:R-:W-:Y:S01]  /*2450*/  @UP3 USHF.R.U32.HI UR7, URZ, UR11, UR16 ;  /* 0x0000000bff073299 */ /* 0x000fe20008011610 */
[----:B------:R-:W-:Y:S01]  /*2460*/  UMOV UR18, UR19 ;  /* 0x0000001300127c82 */ /* 0x000fe20008000000 */
[----:B------:R-:W-:Y:S01]  /*2470*/  UMOV UR22, UR23 ;  /* 0x0000001700167c82 */ /* 0x000fe20008000000 */
[----:B------:R-:W-:Y:S02]  /*2480*/  USHF.R.U32.HI UR13, URZ, UR13, UR18 ;  /* 0x0000000dff0d7299 */ /* 0x000fe40008011612 */
[----:B------:R-:W-:Y:S02]  /*2490*/  USEL UR4, UR27, UR4, !UP0 ;  /* 0x000000041b047287 */ /* 0x000fe4000c000000 */
[----:B------:R-:W-:-:S02]  /*24a0*/  @UP3 USHF.R.U32.HI UR8, URZ, UR11, UR22 ;  /* 0x0000000bff083299 */ /* 0x000fc40008011616 */
[----:B------:R-:W-:Y:S02]  /*24b0*/  UIMAD UR9, UR42, UR7, URZ ;  /* 0x000000072a0972a4 */ /* 0x000fe4000f8e02ff */
[----:B------:R-:W-:Y:S02]  /*24c0*/  USEL UR7, UR37, UR13, !UP2 ;  /* 0x0000000d25077287 */ /* 0x000fe4000d000000 */
[----:B------:R-:W-:Y:S02]  /*24d0*/  UIMAD UR12, UR42, UR8, URZ ;  /* 0x000000082a0c72a4 */ /* 0x000fe4000f8e02ff */
[----:B------:R-:W-:Y:S02]  /*24e0*/  UISETP.GE.AND UP0, UPT, UR4, UR9, UPT ;  /* 0x000000090400728c */ /* 0x000fe4000bf06270 */
[----:B------:R-:W-:Y:S02]  /*24f0*/  UIMAD.WIDE.U32 UR16, UR4, UR10, URZ ;  /* 0x0000000a041072a5 */ /* 0x000fe4000f8e00ff */
[----:B------:R-:W-:-:S02]  /*2500*/  UISETP.GE.OR UP0, UPT, UR7, UR12, UP0 ;  /* 0x0000000c0700728c */ /* 0x000fc40008706670 */
[----:B------:R-:W-:Y:S02]  /*2510*/  UIMAD.WIDE.U32 UR12, UR7, UR10, URZ ;  /* 0x0000000a070c72a5 */ /* 0x000fe4000f8e00ff */
[----:B------:R-:W-:Y:S01]  /*2520*/  UIADD3 UR15, UPT, UPT, -UR4, URZ, URZ ;  /* 0x000000ff040f7290 */ /* 0x000fe2000fffe1ff */
[----:B------:R-:W-:Y:S01]  /*2530*/  UMOV UR10, UR17 ;  /* 0x00000011000a7c82 */ /* 0x000fe20008000000 */
[----:B------:R-:W-:Y:S02]  /*2540*/  UIADD3 UR12, UPT, UPT, -UR7, URZ, URZ ;  /* 0x000000ff070c7290 */ /* 0x000fe4000fffe1ff */
[----:B------:R-:W-:-:S03]  /*2550*/  USHF.R.U32.HI UR10, URZ, UR11, UR10 ;  /* 0x0000000bff0a7299 */ /* 0x000fc6000801160a */
[----:B------:R-:W-:Y:S01]  /*2560*/  @!UP0 UMOV UR9, UR13 ;  /* 0x0000000d00098c82 */ /* 0x000fe20008000000 */
[----:B------:R-:W-:Y:S02]  /*2570*/  UIMAD UR15, UR14, UR15, UR27 ;  /* 0x0000000f0e0f72a4 */ /* 0x000fe4000f8e021b */
[----:B------:R-:W-:Y:S02]  /*2580*/  USEL UR10, UR4, UR10, !UP3 ;  /* 0x0000000a040a7287 */ /* 0x000fe4000d800000 */
[----:B------:R-:W-:Y:S02]  /*2590*/  @!UP0 USHF.R.U32.HI UR9, URZ, UR11, UR9 ;  /* 0x0000000bff098299 */ /* 0x000fe40008011609 */
[----:B------:R-:W-:Y:S02]  /*25a0*/  UIADD3 UR11, UPT, UPT, -UR10, URZ, URZ ;  /* 0x000000ff0a0b7290 */ /* 0x000fe4000fffe1ff */
[----:B------:R-:W-:Y:S02]  /*25b0*/  @!UP0 USEL UR9, UR7, UR9, !UP3 ;  /* 0x0000000907098287 */ /* 0x000fe4000d800000 */
[----:B------:R-:W-:-:S02]  /*25c0*/  UIMAD UR11, UR42, UR11, UR4 ;  /* 0x0000000b2a0b72a4 */ /* 0x000fc4000f8e0204 */
[----:B------:R-:W-:Y:S02]  /*25d0*/  @!UP0 UIADD3 UR10, UPT, UPT, UR10, -UR9, URZ ;  /* 0x800000090a0a8290 */ /* 0x000fe4000fffe0ff */
[----:B------:R-:W-:Y:S02]  /*25e0*/  @!UP0 UIMAD UR9, UR11, UR8, UR9 ;  /* 0x000000080b0982a4 */ /* 0x000fe4000f8e0209 */
[----:B------:R-:W-:Y:S02]  /*25f0*/  @!UP0 UIMAD UR4, UR42, UR10, UR7 ;  /* 0x0000000a2a0482a4 */ /* 0x000fe4000f8e0207 */
[----:B------:R-:W-:Y:S02]  /*2600*/  UIMAD UR8, UR20, UR12, UR37 ;  /* 0x0000000c140872a4 */ /* 0x000fe4000f8e0225 */
[----:B------:R-:W-:Y:S01]  /*2610*/  UIMAD UR27, UR4, UR14, UR15 ;  /* 0x0000000e041b72a4 */ /* 0x000fe2000f8e020f */
[----:B------:R-:W-:Y:S02]  /*2620*/  @!UP0 UMOV UR7, UR9 ;  /* 0x0000000900078c82 */ /* 0x000fe40008000000 */
[----:B------:R-:W-:-:S12]  /*2630*/  UIMAD UR37, UR7, UR20, UR8 ;  /* 0x00000014072572a4 */ /* 0x000fd8000f8e0208 */
.L_x_41:
[----:B------:R-:W2:Y:S02]  /*2640*/  LDCU UR4, c[0x0][0xb30] ;  /* 0x00016600ff0477ac */ /* 0x000ea40008000800 */
[----:B--2---:R-:W-:-:S09]  /*2650*/  UISETP.NE.AND UP0, UPT, UR4, 0x1, UPT ;  /* 0x000000010400788c */ /* 0x004fd2000bf05270 */
[----:B------:R-:W-:Y:S05]  /*2660*/  BRA.U UP0, `(.L_x_42) ;  /* 0x0000000100447547 */ /* 0x000fea000b800000 */
[----:B------:R-:W2:Y:S01]  /*2670*/  LDCU.128 UR12, c[0x0][0xb10] ;  /* 0x00016200ff0c77ac */ /* 0x000ea20008000c00 */
[----:B------:R-:W3:Y:S01]  /*2680*/  LDCU UR16, c[0x0][0xb0c] ;  /* 0x00016180ff1077ac */ /* 0x000ee20008000800 */
[----:B------:R-:W4:Y:S01]  /*2690*/  LDCU UR17, c[0x0][0xb20] ;  /* 0x00016400ff1177ac */ /* 0x000f220008000800 */
[----:B--2---:R-:W-:Y:S02]  /*26a0*/  UIMAD.WIDE.U32 UR10, UR37, UR12, URZ ;  /* 0x0000000c250a72a5 */ /* 0x004fe4000f8e00ff */
[----:B------:R-:W-:Y:S02]  /*26b0*/  UIMAD.WIDE.U32 UR8, UR27, UR15, URZ ;  /* 0x0000000f1b0872a5 */ /* 0x000fe4000f8e00ff */
[----:B---3--:R-:W-:Y:S02]  /*26c0*/  UISETP.NE.AND UP2, UPT, UR16, 0x1, UPT ;  /* 0x000000011000788c */ /* 0x008fe4000bf45270 */
[----:B------:R-:W-:Y:S01]  /*26d0*/  UISETP.NE.AND UP0, UPT, UR14, 0x1, UPT ;  /* 0x000000010e00788c */ /* 0x000fe2000bf05270 */
[----:B------:R-:W-:-:S02]  /*26e0*/  UMOV UR7, UR11 ;  /* 0x0000000b00077c82 */ /* 0x000fc40008000000 */
[----:B------:R-:W-:Y:S01]  /*26f0*/  UMOV UR4, UR9 ;  /* 0x0000000900047c82 */ /* 0x000fe20008000000 */
[----:B------:R-:W-:Y:S02]  /*2700*/  USHF.R.U32.HI UR7, URZ, UR13, UR7 ;  /* 0x0000000dff077299 */ /* 0x000fe40008011607 */
[----:B----4-:R-:W-:Y:S02]  /*2710*/  USHF.R.U32.HI UR4, URZ, UR17, UR4 ;  /* 0x00000011ff047299 */ /* 0x010fe40008011604 */
[----:B------:R-:W-:Y:S02]  /*2720*/  USEL UR7, UR37, UR7, !UP2 ;  /* 0x0000000725077287 */ /* 0x000fe4000d000000 */
[----:B------:R-:W-:-:S04]  /*2730*/  USEL UR4, UR27, UR4, !UP0 ;  /* 0x000000041b047287 */ /* 0x000fc8000c000000 */
[----:B------:R-:W-:Y:S02]  /*2740*/  UIADD3 UR8, UPT, UPT, UR7, -UR4, URZ ;  /* 0x8000000407087290 */ /* 0x000fe4000fffe0ff */
[----:B------:R-:W-:Y:S02]  /*2750*/  UIADD3 UR4, UPT, UPT, -UR7, UR4, URZ ;  /* 0x0000000407047290 */ /* 0x000fe4000fffe1ff */
[----:B------:R-:W-:Y:S02]  /*2760*/  UIMAD UR27, UR8, UR14, UR27 ;  /* 0x0000000e081b72a4 */ /* 0x000fe4000f8e021b */
[----:B------:R-:W-:-:S12]  /*2770*/  UIMAD UR37, UR4, UR16, UR37 ;  /* 0x00000010042572a4 */ /* 0x000fd8000f8e0225 */
.L_x_42:
[----:B------:R-:W-:Y:S01]  /*2780*/  VIADD R11, R11, 0x1 ;  /* 0x000000010b0b7836 */ /* 0x000fe20000000000 */
[----:B------:R-:W-:Y:S02]  /*2790*/  R2UR UR7, R56 ;  /* 0x00000000380772ca */ /* 0x000fe400000e0000 */
[----:B------:R-:W-:Y:S02]  /*27a0*/  R2UR UR4, R55 ;  /* 0x00000000370472ca */ /* 0x000fe400000e0000 */
[C---:B------:R-:W-:Y:S02]  /*27b0*/  ISETP.NE.AND P0, PT, R11.reuse, 0x2, PT ;  /* 0x000000020b00780c */ /* 0x040fe40003f05270 */
[----:B------:R-:W-:Y:S02]  /*27c0*/  PLOP3.LUT P1, PT, PT, PT, PT, 0x80, 0x8 ;  /* 0x000000000008781c */ /* 0x000fe40003f2f070 */
[----:B-1----:R-:W-:Y:S02]  /*27d0*/  SEL R0, RZ, 0x1, P0 ;  /* 0x00000001ff007807 */ /* 0x002fe40000000000 */
[----:B------:R-:W-:-:S02]  /*27e0*/  SEL R11, R11, RZ, P0 ;  /* 0x000000ff0b0b7207 */ /* 0x000fc40000000000 */
[----:B------:R-:W-:Y:S01]  /*27f0*/  LOP3.LUT R10, R10, R0, RZ, 0x3c, !PT ;  /* 0x000000000a0a7212 */ /* 0x000fe200078e3cff */
[----:B------:R-:W-:Y:S02]  /*2800*/  UIADD3 UR26, UPT, UPT, UR37, UR7, URZ ;  /* 0x00000007251a7290 */ /* 0x000fe4000fffe0ff */
[----:B------:R-:W-:Y:S01]  /*2810*/  UIADD3 UR30, UPT, UPT, UR27, UR4, URZ ;  /* 0x000000041b1e7290 */ /* 0x000fe2000fffe0ff */
[----:B------:R-:W-:Y:S11]  /*2820*/  BRA.U UP1, `(.L_x_43) ;  /* 0xfffffff101347547 */ /* 0x000ff6000b83ffff */
[----:B------:R-:W-:Y:S01]  /*2830*/  UIADD3 UR7, UPT, UPT, UR6, 0x60, URZ ;  /* 0x0000006006077890 */ /* 0x000fe2000fffe0ff */
[----:B------:R-:W-:-:S03]  /*2840*/  SHF.L.U32 R2, R12, 0x1f, RZ ;  /* 0x0000001f0c027819 */ /* 0x000fc600000006ff */
[----:B------:R-:W-:-:S09]  /*2850*/  ULEA UR4, UR5, UR7, 0x3 ;  /* 0x0000000705047291 */ /* 0x000fd2000f8e18ff */
[----:B------:R-:W1:Y:S02]  /*2860*/  SYNCS.PHASECHK.TRANS64.TRYWAIT P0, [UR4], R2 ;  /* 0x00000002ff0075a7 */ /* 0x000e640008001104 */
[----:B-1----:R-:W-:Y:S05]  /*2870*/  @!P0 BRA `(.L_x_44) ;  /* 0x0000005400c48947 */ /* 0x002fea0003800000 */
.L_x_136:
[----:B------:R-:W-:-:S04]  /*2880*/  UIADD3 UR4, UPT, UPT, UR5, 0x1, URZ ;  /* 0x0000000105047890 */ /* 0x000fc8000fffe0ff */
[----:B------:R-:W-:-:S04]  /*2890*/  UISETP.NE.AND UP0, UPT, UR4, 0xc, UPT ;  /* 0x0000000c0400788c */ /* 0x000fc8000bf05270 */
[----:B------:R-:W-:Y:S02]  /*28a0*/  USEL UR6, URZ, 0x1, UP0 ;  /* 0x00000001ff067887 */ /* 0x000fe40008000000 */
[----:B------:R-:W-:-:S04]  /*28b0*/  USEL UR4, UR4, URZ, UP0 ;  /* 0x000000ff04047287 */ /* 0x000fc80008000000 */
[----:B------:R-:W-:Y:S01]  /*28c0*/  ULEA UR5, UR4, UR7, 0x3 ;  /* 0x0000000704057291 */ /* 0x000fe2000f8e18ff */
[----:B-1----:R-:W-:-:S04]  /*28d0*/  LOP3.LUT R2, R12, UR6, RZ, 0x3c, !PT ;  /* 0x000000060c027c12 */ /* 0x002fc8000f8e3cff */
[----:B------:R-:W-:-:S04]  /*28e0*/  SHF.L.U32 R3, R2, 0x1f, RZ ;  /* 0x0000001f02037819 */ /* 0x000fc800000006ff */
[----:B------:R-:W1:Y:S02]  /*28f0*/  SYNCS.PHASECHK.TRANS64.TRYWAIT P0, [UR5], R3 ;  /* 0x00000003ff0075a7 */ /* 0x000e640008001105 */
[----:B-1----:R-:W-:Y:S05]  /*2900*/  @!P0 BRA `(.L_x_45) ;  /* 0x0000005400b88947 */ /* 0x002fea0003800000 */
.L_x_138:
[----:B------:R-:W-:-:S04]  /*2910*/  UIADD3 UR4, UPT, UPT, UR4, 0x1, URZ ;  /* 0x0000000104047890 */ /* 0x000fc8000fffe0ff */
[----:B------:R-:W-:-:S04]  /*2920*/  UISETP.NE.AND UP0, UPT, UR4, 0xc, UPT ;  /* 0x0000000c0400788c */ /* 0x000fc8000bf05270 */
[----:B------:R-:W-:Y:S02]  /*2930*/  USEL UR6, URZ, 0x1, UP0 ;  /* 0x00000001ff067887 */ /* 0x000fe40008000000 */
[----:B------:R-:W-:-:S04]  /*2940*/  USEL UR4, UR4, URZ, UP0 ;  /* 0x000000ff04047287 */ /* 0x000fc80008000000 */
[----:B------:R-:W-:Y:S01]  /*2950*/  ULEA UR5, UR4, UR7, 0x3 ;  /* 0x0000000704057291 */ /* 0x000fe2000f8e18ff */
[----:B------:R-:W-:-:S04]  /*2960*/  LOP3.LUT R2, R2, UR6, RZ, 0x3c, !PT ;  /* 0x0000000602027c12 */ /* 0x000fc8000f8e3cff */
[----:B-1----:R-:W-:-:S04]  /*2970*/  SHF.L.U32 R3, R2, 0x1f, RZ ;  /* 0x0000001f02037819 */ /* 0x002fc800000006ff */
[----:B------:R-:W1:Y:S02]  /*2980*/  SYNCS.PHASECHK.TRANS64.TRYWAIT P0, [UR5], R3 ;  /* 0x00000003ff0075a7 */ /* 0x000e640008001105 */
[----:B-1----:R-:W-:Y:S05]  /*2990*/  @!P0 BRA `(.L_x_46) ;  /* 0x0000005400ac8947 */ /* 0x002fea0003800000 */
.L_x_140:
        /* <DEDUP_REMOVED lines=9> */
.L_x_142:
        /* <DEDUP_REMOVED lines=9> */
.L_x_144:
        /* <DEDUP_REMOVED lines=9> */
.L_x_146:
        /* <DEDUP_REMOVED lines=9> */
.L_x_148:
        /* <DEDUP_REMOVED lines=9> */
.L_x_150:
        /* <DEDUP_REMOVED lines=9> */
.L_x_152:
        /* <DEDUP_REMOVED lines=9> */
.L_x_154:
        /* <DEDUP_REMOVED lines=9> */
.L_x_156:
[----:B------:R-:W-:-:S04]  /*2e20*/  UIADD3 UR4, UPT, UPT, UR4, 0x1, URZ ;  /* 0x0000000104047890 */ /* 0x000fc8000fffe0ff */
[----:B------:R-:W-:-:S04]  /*2e30*/  UISETP.NE.AND UP0, UPT, UR4, 0xc, UPT ;  /* 0x0000000c0400788c */ /* 0x000fc8000bf05270 */
[----:B------:R-:W-:Y:S02]  /*2e40*/  USEL UR5, URZ, 0x1, UP0 ;  /* 0x00000001ff057887 */ /* 0x000fe40008000000 */
[----:B------:R-:W-:-:S04]  /*2e50*/  USEL UR4, UR4, URZ, UP0 ;  /* 0x000000ff04047287 */ /* 0x000fc80008000000 */
[----:B------:R-:W-:Y:S01]  /*2e60*/  ULEA UR4, UR4, UR7, 0x3 ;  /* 0x0000000704047291 */ /* 0x000fe2000f8e18ff */
[----:B------:R-:W-:-:S04]  /*2e70*/  LOP3.LUT R2, R2, UR5, RZ, 0x3c, !PT ;  /* 0x0000000502027c12 */ /* 0x000fc8000f8e3cff */
[----:B------:R-:W-:Y:S01]  /*2e80*/  SHF.L.U32 R2, R2, 0x1f, RZ ;  /* 0x0000001f02027819 */ /* 0x000fe200000006ff */
[----:B-1----:R-:W-:-:S07]  /*2e90*/  IMAD.U32 R0, RZ, RZ, UR4 ;  /* 0x00000004ff007e24 */ /* 0x002fce000f8e00ff */
.L_x_55:
[----:B-1----:R1:W2:Y:S02]  /*2ea0*/  SYNCS.PHASECHK.TRANS64.TRYWAIT P0, [R0+URZ], R2 ;  /* 0x00000002000075a7 */ /* 0x0022a400080011ff */
[----:B--2---:R-:W-:Y:S05]  /*2eb0*/  @!P0 NANOSLEEP.SYNCS 0x989680 ;  /* 0x009896800000895d */ /* 0x004fea0003900000 */
[----:B------:R-:W2:Y:S02]  /*2ec0*/  @!P0 SYNCS.PHASECHK.TRANS64 P0, [R0+URZ], R2 ;  /* 0x00000002000085a7 */ /* 0x000ea400080010ff */
[----:B--2---:R-:W-:Y:S05]  /*2ed0*/  @P0 EXIT ;  /* 0x000000000000094d */ /* 0x004fea0003800000 */
[----:B------:R-:W-:Y:S05]  /*2ee0*/  BRA `(.L_x_55) ;  /* 0xfffffffc00ec7947 */ /* 0x000fea000383ffff */
.L_x_23:
[----:B------:R-:W-:-:S04]  /*2ef0*/  UISETP.NE.AND UP0, UPT, UR54, URZ, UPT ;  /* 0x000000ff3600728c */ /* 0x000fc8000bf05270 */
[----:B------:R-:W-:-:S09]  /*2f00*/  UISETP.NE.OR UP0, UPT, UR18, 0x1, UP0 ;  /* 0x000000011200788c */ /* 0x000fd20008705670 */
[----:B------:R-:W-:Y:S05]  /*2f10*/  BRA.U UP0, `(.L_x_56) ;  /* 0x0000000500487547 */ /* 0x000fea000b800000 */
[----:B------:R-:W-:Y:S01]  /*2f20*/  ISETP.GE.U32.AND P2, PT, R0, 0x2, PT ;  /* 0x000000020000780c */ /* 0x000fe20003f46070 */
[----:B------:R-:W-:Y:S01]  /*2f30*/  IMAD.MOV.U32 R12, RZ, RZ, 0x1 ;  /* 0x00000001ff0c7424 */ /* 0x000fe200078e00ff */
[----:B------:R-:W-:Y:S02]  /*2f40*/  CS2R R10, SRZ ;  /* 0x00000000000a7805 */ /* 0x000fe4000001ff00 */
[----:B------:R-:W-:Y:S01]  /*2f50*/  CS2R R8, SRZ ;  /* 0x0000000000087805 */ /* 0x000fe2000001ff00 */
[----:B------:R-:W-:Y:S01]  /*2f60*/  UMOV UR6, 0x400 ;  /* 0x0000040000067882 */ /* 0x000fe20000000000 */
[----:B------:R-:W-:Y:S01]  /*2f70*/  UMOV UR5, URZ ;  /* 0x000000ff00057c82 */ /* 0x000fe20008000000 */
[----:B------:R-:W-:-:S12]  /*2f80*/  ULEA UR6, UR54, UR6, 0x18 ;  /* 0x0000000636067291 */ /* 0x000fd8000f8ec0ff */
.L_x_60:
[----:B------:R-:W-:Y:S02]  /*2f90*/  LEA R2, R8, UR6, 0x3 ;  /* 0x0000000608027c11 */ /* 0x000fe4000f8e18ff */
[----:B------:R-:W-:-:S03]  /*2fa0*/  SHF.L.U32 R4, R9, 0x1f, RZ ;  /* 0x0000001f09047819 */ /* 0x000fc600000006ff */
[----:B------:R-:W-:Y:S01]  /*2fb0*/  VIADD R5, R2, 0x170 ;  /* 0x0000017002057836 */ /* 0x000fe20000000000 */
[----:B------:R-:W2:Y:S02]  /*2fc0*/  SYNCS.PHASECHK.TRANS64.TRYWAIT P0, [R2+URZ+0x160], R4 ;  /* 0x00016004020075a7 */ /* 0x000ea400080011ff */
[----:B--2---:R-:W-:Y:S05]  /*2fd0*/  @!P0 BRA `(.L_x_57) ;  /* 0x0000005000f48947 */ /* 0x004fea0003800000 */
.L_x_157:
[----:B------:R-:W-:Y:S01]  /*2fe0*/  ULEA UR4, UR5, UR6, 0x3 ;  /* 0x0000000605047291 */ /* 0x000fe2000f8e18ff */
[----:B--2---:R-:W-:Y:S01]  /*2ff0*/  PRMT R2, RZ, 0x654, R5 ;  /* 0x00000654ff027816 */ /* 0x004fe20000000005 */
[----:B------:R-:W-:Y:S01]  /*3000*/  @!P2 IMAD.MOV.U32 R4, RZ, RZ, 0x10 ;  /* 0x00000010ff04a424 */ /* 0x000fe200078e00ff */
[----:B------:R-:W-:Y:S01]  /*3010*/  SHF.L.U32 R5, R12, 0x1f, RZ ;  /* 0x0000001f0c057819 */ /* 0x000fe200000006ff */
[----:B------:R-:W-:Y:S01]  /*3020*/  UIADD3 UR7, UPT, UPT, UR4, 0x100, URZ ;  /* 0x0000010004077890 */ /* 0x000fe2000fffe0ff */
[----:B------:R2:W-:Y:S05]  /*3030*/  SYNCS.ARRIVE.TRANS64.RED.A1T0 RZ, [R2+URZ], RZ ;  /* 0x000000ff02ff79a7 */ /* 0x0005ea00081004ff */
[----:B------:R-:W-:Y:S01]  /*3040*/  IMAD.U32 R6, RZ, RZ, UR7 ;  /* 0x00000007ff067e24 */ /* 0x000fe2000f8e00ff */
[----:B------:R-:W3:Y:S04]  /*3050*/  SYNCS.PHASECHK.TRANS64.TRYWAIT P0, [UR4+0x110], R5 ;  /* 0x00011005ff0075a7 */ /* 0x000ee80008001104 */
[----:B------:R-:W-:Y:S01]  /*3060*/  PRMT R6, R0, 0x654, R6 ;  /* 0x0000065400067816 */ /* 0x000fe20000000006 */
[----:B--23--:R-:W-:Y:S06]  /*3070*/  @!P0 BRA `(.L_x_58) ;  /* 0x0000005000e08947 */ /* 0x00cfec0003800000 */
.L_x_159:
[----:B------:R-:W-:Y:S01]  /*3080*/  ULEA UR8, UR5, UR6, 0x4 ;  /* 0x0000000605087291 */ /* 0x000fe2000f8e20ff */
[----:B------:R-:W-:Y:S01]  /*3090*/  SEL R3, R6, R3, !P2 ;  /* 0x0000000306037207 */ /* 0x000fe20005000000 */
[----:B------:R-:W-:Y:S01]  /*30a0*/  UIADD3 UR9, UPT, UPT, UR4, 0x100, URZ ;  /* 0x0000010004097890 */ /* 0x000fe2000fffe0ff */
[----:B--2---:R-:W-:Y:S01]  /*30b0*/  LEA R2, R11, UR6, 0x3 ;  /* 0x000000060b027c11 */ /* 0x004fe2000f8e18ff */
[----:B------:R-:W-:Y:S01]  /*30c0*/  UIADD3 UR8, UPT, UPT, UR8, 0x190, URZ ;  /* 0x0000019008087890 */ /* 0x000fe2000fffe0ff */
[----:B------:R2:W-:Y:S01]  /*30d0*/  @!P2 SYNCS.ARRIVE.TRANS64.RED RZ, [R3+URZ], R4 ;  /* 0x0000000403ffa9a7 */ /* 0x0005e200080004ff */
[----:B------:R-:W-:Y:S01]  /*30e0*/  UIADD3 UR4, UPT, UPT, UR5, 0x1, URZ ;  /* 0x0000000105047890 */ /* 0x000fe2000fffe0ff */
[----:B------:R-:W-:-:S03]  /*30f0*/  VIADD R8, R8, 0x1 ;  /* 0x0000000108087836 */ /* 0x000fc60000000000 */
[----:B------:R-:W-:Y:S02]  /*3100*/  UISETP.NE.AND UP0, UPT, UR4, 0x2, UPT ;  /* 0x000000020400788c */ /* 0x000fe4000bf05270 */
[----:B------:R-:W-:Y:S01]  /*3110*/  ISETP.NE.AND P0, PT, R8, 0x2, PT ;  /* 0x000000020800780c */ /* 0x000fe20003f05270 */
[----:B------:R-:W-:Y:S06]  /*3120*/  UGETNEXTWORKID.BROADCAST [UR8], [UR9] ;  /* 0x00000000080073ca */ /* 0x000fec0008000100 */
[----:B------:R-:W-:Y:S02]  /*3130*/  USEL UR7, URZ, 0x1, UP0 ;  /* 0x00000001ff077887 */ /* 0x000fe40008000000 */
[----:B------:R-:W-:-:S04]  /*3140*/  USEL UR5, UR4, URZ, UP0 ;  /* 0x000000ff04057287 */ /* 0x000fc80008000000 */
[----:B------:R-:W-:Y:S02]  /*3150*/  LOP3.LUT R12, R12, UR7, RZ, 0x3c, !PT ;  /* 0x000000070c0c7c12 */ /* 0x000fe4000f8e3cff */
[----:B--2---:R-:W-:-:S04]  /*3160*/  SHF.L.U32 R4, R10, 0x1f, RZ ;  /* 0x0000001f0a047819 */ /* 0x004fc800000006ff */
[----:B------:R-:W2:Y:S02]  /*3170*/  SYNCS.PHASECHK.TRANS64.TRYWAIT P1, [R2+URZ+0x100], R4 ;  /* 0x00010004020075a7 */ /* 0x000ea400080211ff */
[----:B--2---:R-:W-:Y:S05]  /*3180*/  @!P1 BRA `(.L_x_59) ;  /* 0x0000005000b49947 */ /* 0x004fea0003800000 */
.L_x_160:
[C---:B--2---:R-:W-:Y:S01]  /*3190*/  LEA R4, R11.reuse, UR6, 0x4 ;  /* 0x000000060b047c11 */ /* 0x044fe2000f8e20ff */
[----:B------:R-:W-:Y:S01]  /*31a0*/  VIADD R2, R2, 0x110 ;  /* 0x0000011002027836 */ /* 0x000fe20000000000 */
[----:B------:R-:W-:Y:S01]  /*31b0*/  SEL R8, R8, RZ, P0 ;  /* 0x000000ff08087207 */ /* 0x000fe20000000000 */
[----:B------:R-:W-:-:S03]  /*31c0*/  VIADD R11, R11, 0x1 ;  /* 0x000000010b0b7836 */ /* 0x000fc60000000000 */
[----:B------:R-:W2:Y:S01]  /*31d0*/  LDS.128 R4, [R4+0x190] ;  /* 0x0001900004047984 */ /* 0x000ea20000000c00 */
[----:B------:R-:W-:Y:S02]  /*31e0*/  PRMT R2, RZ, 0x654, R2 ;  /* 0x00000654ff027816 */ /* 0x000fe40000000002 */
[C---:B------:R-:W-:Y:S01]  /*31f0*/  ISETP.NE.AND P1, PT, R11.reuse, 0x2, PT ;  /* 0x000000020b00780c */ /* 0x040fe20003f25270 */
[----:B------:R-:W-:Y:S01]  /*3200*/  @!PT LDS RZ, [RZ] ;  /* 0x00000000fffff984 */ /* 0x000fe20000000800 */
[----:B------:R-:W-:Y:S01]  /*3210*/  @!PT LDS RZ, [RZ] ;  /* 0x00000000fffff984 */ /* 0x000fe20000000800 */
[----:B------:R-:W-:Y:S01]  /*3220*/  @!PT LDS RZ, [RZ] ;  /* 0x00000000fffff984 */ /* 0x000fe20000000800 */
[----:B------:R-:W-:Y:S01]  /*3230*/  @!PT LDS RZ, [RZ] ;  /* 0x00000000fffff984 */ /* 0x000fe20000000800 */
[----:B------:R3:W-:Y:S06]  /*3240*/  MEMBAR.ALL.CTA ;  /* 0x0000000000007992 */ /* 0x0007ec0000008000 */
[----:B---3--:R-:W3:Y:S01]  /*3250*/  FENCE.VIEW.ASYNC.S ;  /* 0x00000000000073c6 */ /* 0x008ee20000000000 */
[----:B------:R-:W-:Y:S01]  /*3260*/  SEL R11, R11, RZ, P1 ;  /* 0x000000ff0b0b7207 */ /* 0x000fe20000800000 */
[----:B---3--:R3:W-:Y:S01]  /*3270*/  SYNCS.ARRIVE.TRANS64.RED.A1T0 RZ, [R2+URZ], RZ ;  /* 0x000000ff02ff79a7 */ /* 0x0087e200081004ff */
[----:B--2---:R-:W-:-:S02]  /*3280*/  LOP3.LUT P3, RZ, R6, 0x1, RZ, 0xc0, !PT ;  /* 0x0000000106ff7812 */ /* 0x004fc4000786c0ff */
[----:B------:R-:W-:-:S04]  /*3290*/  SEL R4, RZ, 0x1, P1 ;  /* 0x00000001ff047807 */ /* 0x000fc80000800000 */
[----:B------:R-:W-:Y:S02]  /*32a0*/  LOP3.LUT R10, R10, R4, RZ, 0x3c, !PT ;  /* 0x000000040a0a7212 */ /* 0x000fe400078e3cff */
[----:B---3--:R-:W-:-:S04]  /*32b0*/  SEL R2, RZ, 0x1, P0 ;  /* 0x00000001ff027807 */ /* 0x008fc80000000000 */
[----:B------:R-:W-:Y:S01]  /*32c0*/  LOP3.LUT R9, R9, R2, RZ, 0x3c, !PT ;  /* 0x0000000209097212 */ /* 0x000fe200078e3cff */
[----:B------:R-:W-:Y:S06]  /*32d0*/  @P3 BRA `(.L_x_60) ;  /* 0xfffffffc002c3947 */ /* 0x000fec000383ffff */
[----:B------:R-:W-:Y:S01]  /*32e0*/  ULEA UR4, UR5, UR6, 0x3 ;  /* 0x0000000605047291 */ /* 0x000fe2000f8e18ff */
[----:B------:R-:W-:-:S08]  /*32f0*/  SHF.L.U32 R2, R12, 0x1f, RZ ;  /* 0x0000001f0c027819 */ /* 0x000fd000000006ff */
[----:B------:R-:W2:Y:S02]  /*3300*/  SYNCS.PHASECHK.TRANS64 P0, [UR4+0x110], R2 ;  /* 0x00011002ff0075a7 */ /* 0x000ea40008001004 */
[----:B--2---:R-:W-:Y:S05]  /*3310*/  @P0 BRA `(.L_x_61) ;  /* 0x0000000000080947 */ /* 0x004fea0003800000 */
[----:B------:R-:W2:Y:S02]  /*3320*/  SYNCS.PHASECHK.TRANS64.TRYWAIT P0, [UR4+0x110], R2 ;  /* 0x00011002ff0075a7 */ /* 0x000ea40008001104 */
[----:B--2---:R-:W-:Y:S05]  /*3330*/  @!P0 BRA `(.L_x_62) ;  /* 0x00000050005c8947 */ /* 0x004fea0003800000 */
.L_x_61:
[----:B------:R-:W-:-:S04]  /*3340*/  UIADD3 UR7, UPT, UPT, UR5, 0x1, URZ ;  /* 0x0000000105077890 */ /* 0x000fc8000fffe0ff */
[----:B------:R-:W-:-:S04]  /*3350*/  UISETP.NE.AND UP0, UPT, UR7, 0x2, UPT ;  /* 0x000000020700788c */ /* 0x000fc8000bf05270 */
[----:B------:R-:W-:Y:S02]  /*3360*/  USEL UR8, URZ, 0x1, UP0 ;  /* 0x00000001ff087887 */ /* 0x000fe40008000000 */
[----:B------:R-:W-:-:S04]  /*3370*/  USEL UR7, UR7, URZ, UP0 ;  /* 0x000000ff07077287 */ /* 0x000fc80008000000 */
[----:B------:R-:W-:Y:S01]  /*3380*/  ULEA UR7, UR7, UR6, 0x3 ;  /* 0x0000000607077291 */ /* 0x000fe2000f8e18ff */
[----:B--2---:R-:W-:-:S04]  /*3390*/  LOP3.LUT R2, R12, UR8, RZ, 0x3c, !PT ;  /* 0x000000080c027c12 */ /* 0x004fc8000f8e3cff */
[----:B------:R-:W-:-:S04]  /*33a0*/  SHF.L.U32 R0, R2, 0x1f, RZ ;  /* 0x0000001f02007819 */ /* 0x000fc800000006ff */
[----:B------:R-:W2:Y:S02]  /*33b0*/  SYNCS.PHASECHK.TRANS64 P0, [UR7+0x110], R0 ;  /* 0x00011000ff0075a7 */ /* 0x000ea40008001007 */
[----:B-12---:R-:W-:Y:S05]  /*33c0*/  @P0 EXIT ;  /* 0x000000000000094d */ /* 0x006fea0003800000 */
[----:B------:R-:W-:Y:S02]  /*33d0*/  SHF.L.U32 R2, R2, 0x1f, RZ ;  /* 0x0000001f02027819 */ /* 0x000fe400000006ff */
[----:B------:R-:W-:-:S07]  /*33e0*/  MOV R0, UR7 ;  /* 0x0000000700007c02 */ /* 0x000fce0008000f00 */
.L_x_63:
[----:B-1----:R1:W2:Y:S02]  /*33f0*/  SYNCS.PHASECHK.TRANS64.TRYWAIT P0, [R0+URZ+0x110], R2 ;  /* 0x00011002000075a7 */ /* 0x0022a400080011ff */
[----:B--2---:R-:W-:Y:S05]  /*3400*/  @!P0 NANOSLEEP.SYNCS 0x989680 ;  /* 0x009896800000895d */ /* 0x004fea0003900000 */
[----:B------:R-:W2:Y:S02]  /*3410*/  @!P0 SYNCS.PHASECHK.TRANS64 P0, [R0+URZ+0x110], R2 ;  /* 0x00011002000085a7 */ /* 0x000ea400080010ff */
[----:B--2---:R-:W-:Y:S05]  /*3420*/  @P0 EXIT ;  /* 0x000000000000094d */ /* 0x004fea0003800000 */
[----:B------:R-:W-:Y:S05]  /*3430*/  BRA `(.L_x_63) ;  /* 0xfffffffc00ec7947 */ /* 0x000fea000383ffff */
.L_x_56:
[----:B------:R-:W-:Y:S05]  /*3440*/  BRA.U UP5, `(.L_x_64) ;  /* 0x0000000d05d47547 */ /* 0x000fea000b800000 */
[----:B------:R-:W-:Y:S01]  /*3450*/  UMOV UR4, 0x40 ;  /* 0x0000004000047882 */ /* 0x000fe20000000000 */
[----:B------:R-:W-:Y:S01]  /*3460*/  NOP ;  /* 0x0000000000007918 */ /* 0x000fe20000000000 */
[----:B------:R-:W-:Y:S01]  /*3470*/  ULEA UR5, UR54, UR4, 0x18 ;  /* 0x0000000436057291 */ /* 0x000fe2000f8ec0ff */
[----:B------:R-:W-:Y:S02]  /*3480*/  UMOV UR6, 0x400 ;  /* 0x0000040000067882 */ /* 0x000fe40000000000 */
[----:B------:R-:W-:-:S06]  /*3490*/  ULEA UR6, UR54, UR6, 0x18 ;  /* 0x0000000636067291 */ /* 0x000fcc000f8ec0ff */
[----:B------:R-:W2:Y:S02]  /*34a0*/  LDS.U8 R0, [UR5+0x1c] ;  /* 0x00001c05ff007984 */ /* 0x000ea40008000000 */
[----:B--2---:R-:W-:-:S13]  /*34b0*/  ISETP.NE.AND P0, PT, R0, RZ, PT ;  /* 0x000000ff0000720c */ /* 0x004fda0003f05270 */
[----:B------:R-:W-:Y:S05]  /*34c0*/  @P0 BRA `(.L_x_65) ;  /* 0x0000000000580947 */ /* 0x000fea0003800000 */
[----:B------:R-:W-:-:S13]  /*34d0*/  ELECT P0, URZ, PT ;  /* 0x0000000000ff782f */ /* 0x000fda0003800000 */
[----:B------:R-:W-:Y:S05]  /*34e0*/  @!P0 BRA `(.L_x_66) ;  /* 0x0000000000608947 */ /* 0x000fea0003800000 */
[----:B------:R-:W-:Y:S01]  /*34f0*/  UMOV UR4, 0x10 ;  /* 0x0000001000047882 */ /* 0x000fe20000000000 */
[----:B------:R-:W-:Y:S01]  /*3500*/  HFMA2 R0, -RZ, RZ, 0, 5.9604644775390625e-08 ;  /* 0x00000001ff007431 */ /* 0x000fe200000001ff */
[----:B------:R-:W-:-:S03]  /*3510*/  MOV R3, 0xffff ;  /* 0x0000ffff00037802 */ /* 0x000fc60000000f00 */
[----:B------:R-:W-:Y:S04]  /*3520*/  DEPBAR.LE SB2, 0x36 ;  /* 0x0000ad800000791a */ /* 0x000fe80000000000 */
[----:B------:R-:W2:Y:S02]  /*3530*/  UTCATOMSWS.FIND_AND_SET.ALIGN UP0, UR4, UR4 ;  /* 0x00000004000475e3 */ /* 0x000ea40008000800 */
[----:B--2---:R-:W-:Y:S01]  /*3540*/  MOV R4, UR4 ;  /* 0x0000000400047c02 */ /* 0x004fe20008000f00 */
[----:B------:R-:W-:Y:S06]  /*3550*/  BRA.U UP0, `(.L_x_67) ;  /* 0x0000000100187547 */ /* 0x000fec000b800000 */
.L_x_68:
[----:B------:R-:W-:Y:S05]  /*3560*/  NANOSLEEP 0x64 ;  /* 0x000000640000795d */ /* 0x000fea0003800000 */
[----:B------:R-:W-:-:S05]  /*3570*/  UMOV UR4, 0x10 ;  /* 0x0000001000047882 */ /* 0x000fca0000000000 */
[----:B------:R-:W-:Y:S04]  /*3580*/  DEPBAR.LE SB2, 0x36 ;  /* 0x0000ad800000791a */ /* 0x000fe80000000000 */
[----:B------:R-:W2:Y:S02]  /*3590*/  UTCATOMSWS.FIND_AND_SET.ALIGN UP0, UR4, UR4 ;  /* 0x00000004000475e3 */ /* 0x000ea40008000800 */
[----:B--2---:R-:W-:Y:S01]  /*35a0*/  MOV R4, UR4 ;  /* 0x0000000400047c02 */ /* 0x004fe20008000f00 */
[----:B------:R-:W-:Y:S05]  /*35b0*/  BRA.U !UP0, `(.L_x_68) ;  /* 0xfffffffd08e87547 */ /* 0x000fea000b83ffff */
.L_x_67:
[-C--:B------:R-:W-:Y:S02]  /*35c0*/  SHF.L.U32 R3, R3, R4.reuse, RZ ;  /* 0x0000000403037219 */ /* 0x080fe400000006ff */
[----:B------:R-:W-:Y:S01]  /*35d0*/  SHF.L.U32 R0, R0, R4, RZ ;  /* 0x0000000400007219 */ /* 0x000fe200000006ff */
[----:B------:R-:W-:Y:S02]  /*35e0*/  IMAD.SHL.U32 R4, R4, 0x20, RZ ;  /* 0x0000002004047824 */ /* 0x000fe400078e00ff */
[----:B------:R2:W-:Y:S04]  /*35f0*/  ATOMS.OR RZ, [UR5+0x14], R3 ;  /* 0x00001403ffff798c */ /* 0x0005e8000b000005 */
[----:B------:R2:W-:Y:S04]  /*3600*/  ATOMS.OR RZ, [UR5+0x18], R0 ;  /* 0x00001800ffff798c */ /* 0x0005e8000b000005 */
[----:B------:R2:W-:Y:S01]  /*3610*/  STS [UR6+0x1b0], R4 ;  /* 0x0001b004ff007988 */ /* 0x0005e20008000806 */
[----:B------:R-:W-:Y:S05]  /*3620*/  BRA `(.L_x_66) ;  /* 0x0000000000107947 */ /* 0x000fea0003800000 */
.L_x_65:
[----:B------:R-:W-:Y:S02]  /*3630*/  MOV R0, 0xffffffff ;  /* 0xffffffff00007802 */ /* 0x000fe40000000f00 */
[----:B------:R-:W-:-:S03]  /*3640*/  MOV R4, 0x3670 ;  /* 0x0000367000047802 */ /* 0x000fc60000000f00 */
[----:B------:R2:W-:Y:S04]  /*3650*/  STS [UR6+0x1b0], R0 ;  /* 0x0001b000ff007988 */ /* 0x0005e80008000806 */
[----:B-12--5:R-:W-:Y:S05]  /*3660*/  CALL.REL.NOINC `($__internal_1_$__cuda_sm10x_tcgen05_guardrail_trap_phase_invalid_during_alloc) ;  /* 0x0000005400347944 */ /* 0x026fea0003c00000 */
.L_x_66:
[----:B------:R-:W-:Y:S05]  /*3670*/  WARPSYNC.ALL ;  /* 0x0000000000007948 */ /* 0x000fea0003800000 */
[----:B------:R-:W3:Y:S01]  /*3680*/  S2UR UR4, SR_CgaCtaId ;  /* 0x00000000000479c3 */ /* 0x000ee20000008800 */
[----:B------:R-:W-:Y:S01]  /*3690*/  UMOV UR26, 0x400 ;  /* 0x00000400001a7882 */ /* 0x000fe20000000000 */
[----:B------:R-:W-:-:S06]  /*36a0*/  NOP ;  /* 0x0000000000007918 */ /* 0x000fcc0000000000 */
[----:B------:R-:W-:Y:S06]  /*36b0*/  BAR.ARV 0x6, 0xa0 ;  /* 0x0182800000007b1d */ /* 0x000fec0000002000 */
[----:B------:R-:W4:Y:S01]  /*36c0*/  LDCU UR5, c[0x0][0x38c] ;  /* 0x00007180ff0577ac */ /* 0x000f220008000800 */
[----:B------:R-:W-:Y:S01]  /*36d0*/  LOP3.LUT R2, R2, 0xffff, RZ, 0xc0, !PT ;  /* 0x0000ffff02027812 */ /* 0x000fe200078ec0ff */
[----:B------:R-:W-:Y:S01]  /*36e0*/  IMAD.MOV.U32 R11, RZ, RZ, 0x1 ;  /* 0x00000001ff0b7424 */ /* 0x000fe200078e00ff */
[----:B------:R-:W-:Y:S01]  /*36f0*/  CS2R R8, SRZ ;  /* 0x0000000000087805 */ /* 0x000fe2000001ff00 */
[----:B------:R-:W1:Y:S01]  /*3700*/  LDCU UR7, c[0x0][0x38c] ;  /* 0x00007180ff0777ac */ /* 0x000e620008000800 */
[----:B------:R-:W-:Y:S01]  /*3710*/  R2UR UR27, R2 ;  /* 0x00000000021b72ca */ /* 0x000fe200000e0000 */
[----:B------:R-:W-:Y:S01]  /*3720*/  IMAD.MOV.U32 R10, RZ, RZ, RZ ;  /* 0x000000ffff0a7224 */ /* 0x000fe200078e00ff */
[----:B------:R-:W-:Y:S01]  /*3730*/  UMOV UR30, URZ ;  /* 0x000000ff001e7c82 */ /* 0x000fe20008000000 */
[----:B------:R-:W-:Y:S01]  /*3740*/  UMOV UR24, URZ ;  /* 0x000000ff00187c82 */ /* 0x000fe20008000000 */
[----:B---3--:R-:W-:Y:S01]  /*3750*/  ULEA UR26, UR4, UR26, 0x18 ;  /* 0x0000001a041a7291 */ /* 0x008fe2000f8ec0ff */
[----:B------:R-:W-:Y:S01]  /*3760*/  UMOV UR38, 0x0 ;  /* 0x0000000000267882 */ /* 0x000fe20000000000 */
[----:B------:R-:W-:-:S02]  /*3770*/  UMOV UR39, 0x4100910 ;  /* 0x0410091000277882 */ /* 0x000fc40000000000 */
[----:B------:R-:W-:Y:S02]  /*3780*/  UIADD3 UR4, UPT, UPT, UR26, 0x6800, URZ ;  /* 0x000068001a047890 */ /* 0x000fe4000fffe0ff */
[----:B------:R-:W-:Y:S02]  /*3790*/  UIADD3 UR6, UPT, UPT, UR26, 0x1e800, URZ ;  /* 0x0001e8001a067890 */ /* 0x000fe4000fffe0ff */
[----:B----4-:R-:W-:Y:S01]  /*37a0*/  UIADD3 UR5, UPT, UPT, UR5, 0x1f, URZ ;  /* 0x0000001f05057890 */ /* 0x010fe2000fffe0ff */
[----:B--2---:R-:W2:Y:S01]  /*37b0*/  LDS R0, [UR26+0x1b0] ;  /* 0x0001b01aff007984 */ /* 0x004ea20008000800 */
[----:B-1----:R-:W-:Y:S01]  /*37c0*/  UMOV UR36, 0x0 ;  /* 0x0000000000247882 */ /* 0x002fe20000000000 */
[----:B------:R-:W-:Y:S01]  /*37d0*/  UMOV UR37, 0x4100910 ;  /* 0x0410091000257882 */ /* 0x000fe20000000000 */
[----:B------:R-:W-:Y:S02]  /*37e0*/  USHF.R.S32.HI UR40, URZ, 0x1f, UR5 ;  /* 0x0000001fff287899 */ /* 0x000fe40008011405 */
[----:B------:R-:W-:-:S02]  /*37f0*/  UISETP.GE.AND UP4, UPT, UR7, 0x1, UPT ;  /* 0x000000010700788c */ /* 0x000fc4000bf86270 */
[----:B------:R-:W-:Y:S02]  /*3800*/  ULEA.HI UR40, UR40, UR5, URZ, 0x5 ;  /* 0x0000000528287291 */ /* 0x000fe4000f8f28ff */
[----:B------:R-:W-:Y:S02]  /*3810*/  USHF.R.U32.HI UR5, URZ, 0x4, UR4 ;  /* 0x00000004ff057899 */ /* 0x000fe40008011604 */
[----:B------:R-:W-:Y:S02]  /*3820*/  USHF.R.S32.HI UR40, URZ, 0x5, UR40 ;  /* 0x00000005ff287899 */ /* 0x000fe40008011428 */
[----:B------:R-:W-:Y:S02]  /*3830*/  USHF.R.U32.HI UR4, URZ, 0x4, UR6 ;  /* 0x00000004ff047899 */ /* 0x000fe40008011606 */
[----:B------:R-:W-:Y:S02]  /*3840*/  UISETP.LT.AND UP0, UPT, UR40, 0x1, UPT ;  /* 0x000000012800788c */ /* 0x000fe4000bf01270 */
[----:B------:R-:W-:-:S02]  /*3850*/  ULOP3.LUT UR5, UR5, 0x3fff, URZ, 0xc0, !UPT ;  /* 0x00003fff05057892 */ /* 0x000fc4000f8ec0ff */
[----:B------:R-:W-:Y:S02]  /*3860*/  ULOP3.LUT UR4, UR4, 0x3fff, URZ, 0xc0, !UPT ;  /* 0x00003fff04047892 */ /* 0x000fe4000f8ec0ff */
[----:B------:R-:W-:Y:S02]  /*3870*/  USEL UR41, UR40, 0x1, !UP0 ;  /* 0x0000000128297887 */ /* 0x000fe4000c000000 */
[----:B------:R-:W-:Y:S02]  /*3880*/  ULOP3.LUT UR28, UR5, 0x10000, URZ, 0xfc, !UPT ;  /* 0x00010000051c7892 */ /* 0x000fe4000f8efcff */
[----:B------:R-:W-:Y:S02]  /*3890*/  ULOP3.LUT UR29, UR4, 0x10000, URZ, 0xfc, !UPT ;  /* 0x00010000041d7892 */ /* 0x000fe4000f8efcff */
[----:B------:R-:W-:Y:S01]  /*38a0*/  UIADD3 UR41, UPT, UPT, -UR41, URZ, URZ ;  /* 0x000000ff29297290 */ /* 0x000fe2000fffe1ff */
[----:B------:R-:W-:Y:S01]  /*38b0*/  UMOV UR34, 0x0 ;  /* 0x0000000000227882 */ /* 0x000fe20000000000 */
[----:B------:R-:W-:Y:S01]  /*38c0*/  UMOV UR35, 0x4100910 ;  /* 0x0410091000237882 */ /* 0x000fe20000000000 */
[----:B------:R-:W-:Y:S01]  /*38d0*/  UMOV UR32, 0x0 ;  /* 0x0000000000207882 */ /* 0x000fe20000000000 */
[----:B------:R-:W-:Y:S01]  /*38e0*/  UMOV UR33, 0x4100910 ;  /* 0x0410091000217882 */ /* 0x000fe20000000000 */
[----:B--2---:R-:W-:-:S15]  /*38f0*/  R2UR UR42, R0 ;  /* 0x00000000002a72ca */ /* 0x004fde00000e0000 */
.L_x_75:
[----:B------:R-:W-:Y:S02]  /*3900*/  LEA R0, R10, UR26, 0x3 ;  /* 0x0000001a0a007c11 */ /* 0x000fe4000f8e18ff */
[----:B------:R-:W-:Y:S02]  /*3910*/  SHF.L.U32 R2, R9, 0x1f, RZ ;  /* 0x0000001f09027819 */ /* 0x000fe400000006ff */
[----:B------:R-:W-:Y:S01]  /*3920*/  PLOP3.LUT P0, PT, PT, PT, UP4, 0x80, 0x8 ;  /* 0x000000000008781c */ /* 0x000fe20003f0f048 */
[----:B------:R-:W-:Y:S01]  /*3930*/  VIADD R3, R0, 0x110 ;  /* 0x0000011000037836 */ /* 0x000fe20000000000 */
[----:B-1----:R-:W1:Y:S02]  /*3940*/  SYNCS.PHASECHK.TRANS64.TRYWAIT P1, [R0+URZ+0x100], R2 ;  /* 0x00010002000075a7 */ /* 0x002e6400080211ff */
[----:B-1-3--:R-:W-:Y:S09]  /*3950*/  @!P1 BRA `(.L_x_69) ;  /* 0x0000004800ec9947 */ /* 0x00aff20003800000 */
.L_x_162:
[----:B------:R-:W-:Y:S01]  /*3960*/  LEA R4, R10, UR26, 0x4 ;  /* 0x0000001a0a047c11 */ /* 0x000fe2000f8e20ff */
[----:B------:R-:W-:Y:S01]  /*3970*/  @UP4 ULEA UR4, UR24, UR26, 0x3 ;  /* 0x0000001a18044291 */ /* 0x000fe2000f8e18ff */
[----:B------:R-:W-:Y:S01]  /*3980*/  PLOP3.LUT P2, PT, PT, PT, PT, 0x80, 0x8 ;  /* 0x000000000008781c */ /* 0x000fe20003f4f070 */
[----:B------:R-:W-:Y:S01]  /*3990*/  ULEA UR31, UR30, UR26, 0x3 ;  /* 0x0000001a1e1f7291 */ /* 0x000fe2000f8e18ff */
[----:B------:R-:W-:Y:S02]  /*39a0*/  PRMT R3, RZ, 0x654, R3 ;  /* 0x00000654ff037816 */ /* 0x000fe40000000003 */
[----:B------:R-:W2:Y:S01]  /*39b0*/  LDS.128 R4, [R4+0x190] ;  /* 0x0001900004047984 */ /* 0x000ea20000000c00 */
[----:B-1----:R-:W-:Y:S02]  /*39c0*/  @P0 SHF.L.U32 R2, R8, 0x1f, RZ ;  /* 0x0000001f08020819 */ /* 0x002fe400000006ff */
[----:B------:R-:W-:Y:S01]  /*39d0*/  SHF.L.U32 R0, R11, 0x1f, RZ ;  /* 0x0000001f0b007819 */ /* 0x000fe200000006ff */
[----:B------:R-:W-:Y:S01]  /*39e0*/  @!PT LDS RZ, [RZ] ;  /* 0x00000000fffff984 */ /* 0x000fe20000000800 */
[----:B------:R-:W-:Y:S01]  /*39f0*/  @!PT LDS RZ, [RZ] ;  /* 0x00000000fffff984 */ /* 0x000fe20000000800 */
[----:B------:R-:W-:Y:S01]  /*3a00*/  @!PT LDS RZ, [RZ] ;  /* 0x00000000fffff984 */ /* 0x000fe20000000800 */
[----:B------:R-:W-:Y:S01]  /*3a10*/  @!PT LDS RZ, [RZ] ;  /* 0x00000000fffff984 */ /* 0x000fe20000000800 */
[----:B------:R1:W-:Y:S06]  /*3a20*/  MEMBAR.ALL.CTA ;  /* 0x0000000000007992 */ /* 0x0003ec0000008000 */
[----:B-1----:R-:W1:Y:S02]  /*3a30*/  FENCE.VIEW.ASYNC.S ;  /* 0x00000000000073c6 */ /* 0x002e640000000000 */
[----:B-1----:R1:W-:Y:S01]  /*3a40*/  SYNCS.ARRIVE.TRANS64.RED.A1T0 RZ, [R3+URZ], RZ ;  /* 0x000000ff03ff79a7 */ /* 0x0023e200081004ff */
[----:B------:R1:W3:Y:S01]  /*3a50*/  @P0 SYNCS.PHASECHK.TRANS64.TRYWAIT P2, [UR4], R2 ;  /* 0x00000002ff0005a7 */ /* 0x0002e20008041104 */
[----:B------:R-:W-:Y:S01]  /*3a60*/  ULEA.HI UR4, UR30, UR30, URZ, 0x1 ;  /* 0x0000001e1e047291 */ /* 0x000fe2000f8f08ff */
[----:B--2---:R-:W-:-:S03]  /*3a70*/  LOP3.LUT P1, RZ, R6, 0x1, RZ, 0xc0, !PT ;  /* 0x0000000106ff7812 */ /* 0x004fc6000782c0ff */
[----:B------:R-:W-:Y:S02]  /*3a80*/  USHF.L.U32 UR11, UR4, 0x5, URZ ;  /* 0x00000005040b7899 */ /* 0x000fe400080006ff */
[----:B------:R-:W-:Y:S02]  /*3a90*/  ULOP3.LUT UR4, UR4, 0xffe, URZ, 0xc0, !UPT ;  /* 0x00000ffe04047892 */ /* 0x000fe4000f8ec0ff */
[----:B------:R-:W-:Y:S02]  /*3aa0*/  ULOP3.LUT UR11, UR11, 0xffffffc0, URZ, 0xc0, !UPT ;  /* 0xffffffc00b0b7892 */ /* 0x000fe4000f8ec0ff */
[----:B------:R-:W-:Y:S02]  /*3ab0*/  UIADD3 UR4, UPT, UPT, -UR4, UR30, URZ ;  /* 0x0000001e04047290 */ /* 0x000fe4000fffe1ff */
[----:B------:R-:W-:Y:S01]  /*3ac0*/  UIADD3 UR11, UPT, UPT, UR42, UR11, URZ ;  /* 0x0000000b2a0b7290 */ /* 0x000fe2000fffe0ff */
[----:B------:R-:W2:Y:S03]  /*3ad0*/  SYNCS.PHASECHK.TRANS64.TRYWAIT P0, [UR31+0x140], R0 ;  /* 0x00014000ff0075a7 */ /* 0x000ea6000800111f */
[----:B------:R-:W-:Y:S01]  /*3ae0*/  ULEA UR11, UR4, UR11, 0x14 ;  /* 0x0000000b040b7291 */ /* 0x000fe2000f8ea0ff */
[----:B-123--:R-:W-:Y:S11]  /*3af0*/  @!P0 BRA `(.L_x_70) ;  /* 0x0000004800988947 */ /* 0x00eff60003800000 */
.L_x_164:
[----:B------:R-:W-:Y:S01]  /*3b00*/  IADD3 R10, PT, PT, R10, 0x1, RZ ;  /* 0x000000010a0a7810 */ /* 0x000fe20007ffe0ff */
[----:B------:R-:W-:Y:S06]  /*3b10*/  BRA.U !UP4, `(.L_x_71) ;  /* 0x000000010cc07547 */ /* 0x000fec000b800000 */
[----:B------:R-:W-:Y:S01]  /*3b20*/  UPLOP3.LUT UP2, UPT, UPT, UPT, UPT, 0x40, 0x4 ;  /* 0x000000000004789c */ /* 0x000fe20003f4e870 */
[----:B------:R-:W-:Y:S01]  /*3b30*/  UMOV UR23, UR41 ;  /* 0x0000002900177c82 */ /* 0x000fe20008000000 */
[----:B------:R-:W-:Y:S01]  /*3b40*/  UMOV UR22, UR40 ;  /* 0x0000002800167c82 */ /* 0x000fe20008000000 */
[----:B------:R-:W-:-:S08]  /*3b50*/  UMOV UR10, UR24 ;  /* 0x00000018000a7c82 */ /* 0x000fd00008000000 */
.L_x_74:
[----:B------:R-:W-:Y:S02]  /*3b60*/  UIADD3 UR23, UPT, UPT, UR23, 0x1, URZ ;  /* 0x0000000117177890 */ /* 0x000fe4000fffe0ff */
[----:B--2---:R-:W-:Y:S02]  /*3b70*/  ULEA UR5, UR10, UR26, 0x3 ;  /* 0x0000001a0a057291 */ /* 0x004fe4000f8e18ff */
[----:B------:R-:W-:Y:S01]  /*3b80*/  UISETP.NE.AND UP3, UPT, UR23, URZ, UPT ;  /* 0x000000ff1700728c */ /* 0x000fe2000bf65270 */
[----:B---3--:R-:W-:Y:S10]  /*3b90*/  @P2 BRA `(.L_x_72) ;  /* 0x00000000000c2947 */ /* 0x008ff40003800000 */
[----:B-1----:R-:W-:Y:S04]  /*3ba0*/  SHF.L.U32 R2, R8, 0x1f, RZ ;  /* 0x0000001f08027819 */ /* 0x002fe800000006ff */
[----:B------:R-:W1:Y:S02]  /*3bb0*/  SYNCS.PHASECHK.TRANS64.TRYWAIT P0, [UR5], R2 ;  /* 0x00000002ff0075a7 */ /* 0x000e640008001105 */
[----:B-1----:R-:W-:Y:S05]  /*3bc0*/  @!P0 BRA `(.L_x_73) ;  /* 0x00000048007c8947 */ /* 0x002fea0003800000 */
.L_x_72:
[----:B------:R-:W-:Y:S01]  /*3bd0*/  UISETP.NE.AND UP0, UPT, UR22, 0x1, UPT ;  /* 0x000000011600788c */ /* 0x000fe2000bf05270 */
[----:B------:R-:W-:Y:S01]  /*3be0*/  PLOP3.LUT P2, PT, PT, PT, PT, 0x80, 0x8 ;  /* 0x000000000008781c */ /* 0x000fe20003f4f070 */
[----:B------:R-:W-:Y:S02]  /*3bf0*/  UIADD3 UR4, UPT, UPT, UR10, 0x1, URZ ;  /* 0x000000010a047890 */ /* 0x000fe4000fffe0ff */
[----:B------:R-:W-:Y:S02]  /*3c00*/  UIADD3 UR25, UPT, UPT, UR5, 0x60, URZ ;  /* 0x0000006005197890 */ /* 0x000fe4000fffe0ff */
[----:B------:R-:W-:Y:S01]  /*3c10*/  UISETP.NE.AND UP1, UPT, UR4, 0xc, UPT ;  /* 0x0000000c0400788c */ /* 0x000fe2000bf25270 */
[----:B------:R-:W-:Y:S01]  /*3c20*/  PLOP3.LUT P0, PT, PT, PT, UP0, 0x80, 0x8 ;  /* 0x000000000008781c */ /* 0x000fe20003f0f008 */
[----:B------:R-:W-:Y:S02]  /*3c30*/  UIADD3 UR22, UPT, UPT, UR22, -0x1, URZ ;  /* 0xffffffff16167890 */ /* 0x000fe4000fffe0ff */
[----:B------:R-:W-:Y:S02]  /*3c40*/  USEL UR6, URZ, 0x1, UP1 ;  /* 0x00000001ff067887 */ /* 0x000fe40008800000 */
[----:B------:R-:W-:Y:S01]  /*3c50*/  USEL UR24, UR4, URZ, UP1 ;  /* 0x000000ff04187287 */ /* 0x000fe20008800000 */
[----:B------:R-:W-:Y:S01]  /*3c60*/  UMOV UR7, 0x40004040 ;  /* 0x4000404000077882 */ /* 0x000fe20000000000 */
[----:B------:R-:W-:Y:S02]  /*3c70*/  UMOV UR5, 0x40004040 ;  /* 0x4000404000057882 */ /* 0x000fe40000000000 */
[----:B------:R-:W-:Y:S01]  /*3c80*/  @UP0 ULEA UR4, UR24, UR26, 0x3 ;  /* 0x0000001a18040291 */ /* 0x000fe2000f8e18ff */
[----:B------:R-:W-:Y:S01]  /*3c90*/  LOP3.LUT R8, R8, UR6, RZ, 0x3c, !PT ;  /* 0x0000000608087c12 */ /* 0x000fe2000f8e3cff */
[----:B------:R-:W-:Y:S01]  /*3ca0*/  ULEA UR6, UR10, UR29, 0x9 ;  /* 0x0000001d0a067291 */ /* 0x000fe2000f8e48ff */
[----:B------:R-:W-:Y:S02]  /*3cb0*/  UMOV UR21, 0x40004040 ;  /* 0x4000404000157882 */ /* 0x000fe40000000000 */
[----:B-1----:R-:W-:Y:S01]  /*3cc0*/  @P0 SHF.L.U32 R0, R8, 0x1f, RZ ;  /* 0x0000001f08000819 */ /* 0x002fe200000006ff */
[----:B------:R-:W-:Y:S02]  /*3cd0*/  UIADD3 UR20, UPT, UPT, UR6, 0x2, URZ ;  /* 0x0000000206147890 */ /* 0x000fe4000fffe0ff */
[----:B------:R-:W-:Y:S01]  /*3ce0*/  UIADD3 UR16, UPT, UPT, UR6, 0x4, URZ ;  /* 0x0000000406107890 */ /* 0x000fe2000fffe0ff */
[----:B------:R2:W3:Y:S01]  /*3cf0*/  @P0 SYNCS.PHASECHK.TRANS64.TRYWAIT P2, [UR4], R0 ;  /* 0x00000000ff0005a7 */ /* 0x0004e20008041104 */
[----:B------:R-:W-:Y:S02]  /*3d00*/  ULEA UR4, UR10, UR28, 0x9 ;  /* 0x0000001c0a047291 */ /* 0x000fe4000f8e48ff */
[----:B------:R-:W-:Y:S02]  /*3d10*/  UIADD3 UR12, UPT, UPT, UR6, 0x6, URZ ;  /* 0x00000006060c7890 */ /* 0x000fe4000fffe0ff */
[----:B------:R-:W-:Y:S02]  /*3d20*/  UIADD3 UR18, UPT, UPT, UR4, 0x2, URZ ;  /* 0x0000000204127890 */ /* 0x000fe4000fffe0ff */
[----:B------:R-:W-:Y:S02]  /*3d30*/  UIADD3 UR14, UPT, UPT, UR4, 0x4, URZ ;  /* 0x00000004040e7890 */ /* 0x000fe4000fffe0ff */
[----:B------:R-:W-:Y:S01]  /*3d40*/  UIADD3 UR8, UPT, UPT, UR4, 0x6, URZ ;  /* 0x0000000604087890 */ /* 0x000fe2000fffe0ff */
[----:B------:R2:W-:Y:S01]  /*3d50*/  UTCHMMA gdesc[UR4], gdesc[UR6], tmem[UR11], tmem[UR38], idesc[UR39], UP2 ;  /* 0x00ff2606040075ea */ /* 0x0005e2000900000b */
[----:B------:R-:W-:Y:S01]  /*3d60*/  UPLOP3.LUT UP2, UPT, UPT, UPT, UPT, 0x80, 0x8 ;  /* 0x000000000008789c */ /* 0x000fe20003f4f070 */
[----:B------:R-:W-:Y:S01]  /*3d70*/  UMOV UR19, 0x40004040 ;  /* 0x4000404000137882 */ /* 0x000fe20000000000 */
[----:B------:R-:W-:Y:S01]  /*3d80*/  UMOV UR17, 0x40004040 ;  /* 0x4000404000117882 */ /* 0x000fe20000000000 */
[----:B------:R2:W-:Y:S01]  /*3d90*/  UTCHMMA gdesc[UR18], gdesc[UR20], tmem[UR11], tmem[UR36], idesc[UR37], UPT ;  /* 0x00ff2414120075ea */ /* 0x0005e2000b80000b */
[----:B------:R-:W-:Y:S01]  /*3da0*/  UMOV UR15, 0x40004040 ;  /* 0x40004040000f7882 */ /* 0x000fe20000000000 */
[----:B------:R-:W-:Y:S01]  /*3db0*/  UMOV UR13, 0x40004040 ;  /* 0x40004040000d7882 */ /* 0x000fe20000000000 */
[----:B------:R-:W-:Y:S01]  /*3dc0*/  UMOV UR9, 0x40004040 ;  /* 0x4000404000097882 */ /* 0x000fe20000000000 */
[----:B------:R2:W-:Y:S01]  /*3dd0*/  UTCHMMA gdesc[UR14], gdesc[UR16], tmem[UR11], tmem[UR34], idesc[UR35], UPT ;  /* 0x00ff22100e0075ea */ /* 0x0005e2000b80000b */
[----:B------:R2:W-:Y:S01]  /*3de0*/  UTCHMMA gdesc[UR8], gdesc[UR12], tmem[UR11], tmem[UR32], idesc[UR33], UPT ;  /* 0x00ff200c080075ea */ /* 0x0005e2000b80000b */
[----:B------:R2:W-:Y:S01]  /*3df0*/  UTCBAR.MULTICAST [UR25], URZ, UR27 ;  /* 0x000000ff190073e9 */ /* 0x0005e2000800081b */
[----:B------:R-:W-:Y:S01]  /*3e00*/  UMOV UR10, UR24 ;  /* 0x00000018000a7c82 */ /* 0x000fe20008000000 */
[----:B------:R-:W-:Y:S05]  /*3e10*/  BRA.U UP3, `(.L_x_74) ;  /* 0xfffffffd03507547 */ /* 0x000fea000b83ffff */
.L_x_71:
[----:B--2---:R-:W-:Y:S01]  /*3e20*/  UIADD3 UR4, UPT, UPT, UR30, 0x1, URZ ;  /* 0x000000011e047890 */ /* 0x004fe2000fffe0ff */
[C---:B------:R-:W-:Y:S01]  /*3e30*/  ISETP.NE.AND P0, PT, R10.reuse, 0x2, PT ;  /* 0x000000020a00780c */ /* 0x040fe20003f05270 */
[----:B------:R-:W-:Y:S02]  /*3e40*/  UIADD3 UR5, UPT, UPT, UR31, 0x120, URZ ;  /* 0x000001201f057890 */ /* 0x000fe4000fffe0ff */
[----:B------:R-:W-:Y:S01]  /*3e50*/  UISETP.NE.AND UP0, UPT, UR4, 0x4, UPT ;  /* 0x000000040400788c */ /* 0x000fe2000bf05270 */
[----:B-1----:R-:W-:Y:S02]  /*3e60*/  SEL R0, RZ, 0x1, P0 ;  /* 0x00000001ff007807 */ /* 0x002fe40000000000 */
[----:B------:R-:W-:Y:S01]  /*3e70*/  SEL R10, R10, RZ, P0 ;  /* 0x000000ff0a0a7207 */ /* 0x000fe20000000000 */
[----:B------:R-:W-:Y:S01]  /*3e80*/  USEL UR6, URZ, 0x1, UP0 ;  /* 0x00000001ff067887 */ /* 0x000fe20008000000 */
[----:B------:R-:W-:Y:S01]  /*3e90*/  LOP3.LUT R9, R9, R0, RZ, 0x3c, !PT ;  /* 0x0000000009097212 */ /* 0x000fe200078e3cff */
[----:B------:R-:W-:Y:S01]  /*3ea0*/  USEL UR30, UR4, URZ, UP0 ;  /* 0x000000ff041e7287 */ /* 0x000fe20008000000 */
[----:B------:R1:W-:Y:S03]  /*3eb0*/  UTCBAR [UR5], URZ ;  /* 0x000000ff050073e9 */ /* 0x0003e600080000ff */
[----:B------:R-:W-:Y:S01]  /*3ec0*/  LOP3.LUT R11, R11, UR6, RZ, 0x3c, !PT ;  /* 0x000000060b0b7c12 */ /* 0x000fe2000f8e3cff */
[----:B------:R-:W-:Y:S07]  /*3ed0*/  @P1 BRA `(.L_x_75) ;  /* 0xfffffff800881947 */ /* 0x000fee000383ffff */
[----:B------:R-:W2:Y:S01]  /*3ee0*/  S2UR UR8, SR_CgaCtaId ;  /* 0x00000000000879c3 */ /* 0x000ea20000008800 */
[----:B------:R-:W-:Y:S01]  /*3ef0*/  ELECT P0, URZ, PT ;  /* 0x0000000000ff782f */ /* 0x000fe20003800000 */
[----:B------:R-:W-:Y:S01]  /*3f00*/  IMAD.MOV.U32 R0, RZ, RZ, 0x1 ;  /* 0x00000001ff007424 */ /* 0x000fe200078e00ff */
[----:B------:R-:W-:Y:S01]  /*3f10*/  UIADD3 UR26, UPT, UPT, UR26, 0x140, URZ ;  /* 0x000001401a1a7890 */ /* 0x000fe2000fffe0ff */
[----:B------:R-:W-:Y:S01]  /*3f20*/  SHF.L.U32 R2, R11, 0x1f, RZ ;  /* 0x0000001f0b027819 */ /* 0x000fe200000006ff */
[----:B------:R-:W-:-:S03]  /*3f30*/  UMOV UR4, 0x40 ;  /* 0x0000004000047882 */ /* 0x000fc60000000000 */
[----:B------:R-:W-:Y:S01]  /*3f40*/  UVIRTCOUNT.DEALLOC.SMPOOL 0x80 ;  /* 0x000000800000784c */ /* 0x000fe20000000000 */
[----:B--2---:R-:W-:Y:S02]  /*3f50*/  ULEA UR8, UR8, UR4, 0x18 ;  /* 0x0000000408087291 */ /* 0x004fe4000f8ec0ff */
[----:B------:R-:W-:-:S07]  /*3f60*/  ULEA UR4, UR30, UR26, 0x3 ;  /* 0x0000001a1e047291 */ /* 0x000fce000f8e18ff */
[----:B------:R2:W-:Y:S02]  /*3f70*/  @P0 STS.U8 [UR8+0x1c], R0 ;  /* 0x00001c00ff000988 */ /* 0x0005e40008000008 */
[----:B------:R-:W4:Y:S02]  /*3f80*/  SYNCS.PHASECHK.TRANS64.TRYWAIT P0, [UR4], R2 ;  /* 0x00000002ff0075a7 */ /* 0x000f240008001104 */
[----:B--2-4-:R-:W-:Y:S05]  /*3f90*/  @!P0 BRA `(.L_x_76) ;  /* 0x0000004400a08947 */ /* 0x014fea0003800000 */
.L_x_167:
[----:B------:R-:W-:-:S04]  /*3fa0*/  UIADD3 UR4, UPT, UPT, UR30, 0x1, URZ ;  /* 0x000000011e047890 */ /* 0x000fc8000fffe0ff */
[----:B------:R-:W-:-:S04]  /*3fb0*/  UISETP.NE.AND UP0, UPT, UR4, 0x4, UPT ;  /* 0x000000040400788c */ /* 0x000fc8000bf05270 */
[----:B------:R-:W-:Y:S02]  /*3fc0*/  USEL UR6, URZ, 0x1, UP0 ;  /* 0x00000001ff067887 */ /* 0x000fe40008000000 */
[----:B------:R-:W-:-:S04]  /*3fd0*/  USEL UR4, UR4, URZ, UP0 ;  /* 0x000000ff04047287 */ /* 0x000fc80008000000 */
[----:B-1----:R-:W-:Y:S01]  /*3fe0*/  ULEA UR5, UR4, UR26, 0x3 ;  /* 0x0000001a04057291 */ /* 0x002fe2000f8e18ff */
[----:B--2---:R-:W-:-:S04]  /*3ff0*/  LOP3.LUT R2, R11, UR6, RZ, 0x3c, !PT ;  /* 0x000000060b027c12 */ /* 0x004fc8000f8e3cff */
[----:B------:R-:W-:-:S04]  /*4000*/  SHF.L.U32 R3, R2, 0x1f, RZ ;  /* 0x0000001f02037819 */ /* 0x000fc800000006ff */
[----:B------:R-:W1:Y:S02]  /*4010*/  SYNCS.PHASECHK.TRANS64.TRYWAIT P0, [UR5], R3 ;  /* 0x00000003ff0075a7 */ /* 0x000e640008001105 */
[----:B-1----:R-:W-:Y:S05]  /*4020*/  @!P0 BRA `(.L_x_77) ;  /* 0x0000004400948947 */ /* 0x002fea0003800000 */
.L_x_169:
        /* <DEDUP_REMOVED lines=9> */
.L_x_171:
[----:B------:R-:W-:-:S04]  /*40c0*/  UIADD3 UR4, UPT, UPT, UR4, 0x1, URZ ;  /* 0x0000000104047890 */ /* 0x000fc8000fffe0ff */
[----:B------:R-:W-:-:S04]  /*40d0*/  UISETP.NE.AND UP0, UPT, UR4, 0x4, UPT ;  /* 0x000000040400788c */ /* 0x000fc8000bf05270 */
[----:B------:R-:W-:Y:S02]  /*40e0*/  USEL UR5, URZ, 0x1, UP0 ;  /* 0x00000001ff057887 */ /* 0x000fe40008000000 */
[----:B------:R-:W-:-:S04]  /*40f0*/  USEL UR4, UR4, URZ, UP0 ;  /* 0x000000ff04047287 */ /* 0x000fc80008000000 */
[----:B------:R-:W-:Y:S01]  /*4100*/  ULEA UR4, UR4, UR26, 0x3 ;  /* 0x0000001a04047291 */ /* 0x000fe2000f8e18ff */
[----:B------:R-:W-:-:S04]  /*4110*/  LOP3.LUT R2, R2, UR5, RZ, 0x3c, !PT ;  /* 0x0000000502027c12 */ /* 0x000fc8000f8e3cff */
[----:B------:R-:W-:-:S04]  /*4120*/  SHF.L.U32 R2, R2, 0x1f, RZ ;  /* 0x0000001f02027819 */ /* 0x000fc800000006ff */
[----:B------:R-:W2:Y:S02]  /*4130*/  SYNCS.PHASECHK.TRANS64.TRYWAIT P0, [UR4], R2 ;  /* 0x00000002ff0075a7 */ /* 0x000ea40008001104 */
[----:B--2---:R-:W-:Y:S05]  /*4140*/  @!P0 BRA `(.L_x_79) ;  /* 0x00000044007c8947 */ /* 0x004fea0003800000 */
.L_x_173:
[----:B------:R-:W-:Y:S01]  /*4150*/  NOP ;  /* 0x0000000000007918 */ /* 0x000fe20000000000 */
[----:B-1----:R-:W1:Y:S01]  /*4160*/  LDS R0, [UR8+0x14] ;  /* 0x00001408ff007984 */ /* 0x002e620008000800 */
[----:B------:R-:W-:Y:S01]  /*4170*/  ULOP3.LUT UR4, UR42, 0xffff, URZ, 0xc0, !UPT ;  /* 0x0000ffff2a047892 */ /* 0x000fe2000f8ec0ff */
[----:B------:R-:W-:Y:S01]  /*4180*/  UMOV UR5, 0xffff ;  /* 0x0000ffff00057882 */ /* 0x000fe20000000000 */
[----:B------:R-:W-:Y:S02]  /*4190*/  UMOV UR6, 0x1 ;  /* 0x0000000100067882 */ /* 0x000fe40000000000 */
[----:B------:R-:W-:-:S04]  /*41a0*/  USHF.R.U32.HI UR4, URZ, 0x5, UR4 ;  /* 0x00000005ff047899 */ /* 0x000fc80008011604 */
[----:B------:R-:W-:Y:S02]  /*41b0*/  USHF.L.U32 UR5, UR5, UR4, URZ ;  /* 0x0000000405057299 */ /* 0x000fe400080006ff */
[----:B------:R-:W-:-:S04]  /*41c0*/  USHF.L.U32 UR4, UR6, UR4, URZ ;  /* 0x0000000406047299 */ /* 0x000fc800080006ff */
[----:B-1----:R-:W-:-:S04]  /*41d0*/  LOP3.LUT R0, R0, UR5, RZ, 0xc0, !PT ;  /* 0x0000000500007c12 */ /* 0x002fc8000f8ec0ff */
[----:B------:R-:W-:-:S13]  /*41e0*/  ISETP.NE.AND P0, PT, R0, UR5, PT ;  /* 0x0000000500007c0c */ /* 0x000fda000bf05270 */
[----:B------:R-:W-:Y:S05]  /*41f0*/  @P0 BRA `(.L_x_80) ;  /* 0x0000000000580947 */ /* 0x000fea0003800000 */
[----:B------:R-:W1:Y:S02]  /*4200*/  LDS R0, [UR8+0x18] ;  /* 0x00001808ff007984 */ /* 0x000e640008000800 */
[----:B-1----:R-:W-:-:S04]  /*4210*/  LOP3.LUT R0, R0, UR4, RZ, 0xc0, !PT ;  /* 0x0000000400007c12 */ /* 0x002fc8000f8ec0ff */
[----:B------:R-:W-:-:S13]  /*4220*/  ISETP.NE.AND P0, PT, R0, UR4, PT ;  /* 0x0000000400007c0c */ /* 0x000fda000bf05270 */
[----:B------:R-:W-:Y:S05]  /*4230*/  @P0 BRA `(.L_x_81) ;  /* 0x00000000003c0947 */ /* 0x000fea0003800000 */
[----:B------:R-:W1:Y:S01]  /*4240*/  S2R R2, SR_LANEID ;  /* 0x0000000000027919 */ /* 0x000e620000000000 */
[----:B------:R-:W-:-:S06]  /*4250*/  ULOP3.LUT UR5, URZ, UR5, URZ, 0x33, !UPT ;  /* 0x00000005ff057292 */ /* 0x000fcc000f8e33ff */
[----:B------:R-:W-:-:S04]  /*4260*/  IMAD.U32 R0, RZ, RZ, UR5 ;  /* 0x00000005ff007e24 */ /* 0x000fc8000f8e00ff */
[----:B------:R2:W4:Y:S02]  /*4270*/  REDUX UR7, R0 ;  /* 0x00000000000773c4 */ /* 0x0005240000000000 */
[----:B------:R1:W-:Y:S01]  /*4280*/  UTCATOMSWS.AND URZ, UR5 ;  /* 0x0000000500ff79e3 */ /* 0x0003e20008000000 */
[----:B--2---:R-:W-:Y:S01]  /*4290*/  LOP3.LUT R0, RZ, UR4, RZ, 0x33, !PT ;  /* 0x00000004ff007c12 */ /* 0x004fe2000f8e33ff */
[----:B------:R-:W-:Y:S02]  /*42a0*/  VOTEU.ANY UR4, UPT, PT ;  /* 0x0000000000047886 */ /* 0x000fe400038e0100 */
[----:B------:R-:W-:Y:S02]  /*42b0*/  UFLO.U32 UR4, UR4 ;  /* 0x00000004000472bd */ /* 0x000fe400080e0000 */
[----:B------:R-:W2:Y:S04]  /*42c0*/  REDUX UR6, R0 ;  /* 0x00000000000673c4 */ /* 0x000ea80000000000 */
[----:B-1----:R-:W-:-:S02]  /*42d0*/  ISETP.EQ.U32.AND P0, PT, R2, UR4, PT ;  /* 0x0000000402007c0c */ /* 0x002fc4000bf02070 */
[----:B----4-:R-:W-:-:S11]  /*42e0*/  MOV R2, UR7 ;  /* 0x0000000700027c02 */ /* 0x010fd60008000f00 */
[----:B------:R1:W-:Y:S01]  /*42f0*/  @P0 ATOMS.AND RZ, [UR8+0x14], R2 ;  /* 0x00001402ffff098c */ /* 0x0003e2000a800008 */
[----:B--2---:R-:W-:-:S05]  /*4300*/  IMAD.U32 R0, RZ, RZ, UR6 ;  /* 0x00000006ff007e24 */ /* 0x004fca000f8e00ff */
[----:B------:R1:W-:Y:S01]  /*4310*/  @P0 ATOMS.AND RZ, [UR8+0x18], R0 ;  /* 0x00001800ffff098c */ /* 0x0003e2000a800008 */
[----:B------:R-:W-:Y:S05]  /*4320*/  BRA `(.L_x_82) ;  /* 0x0000000000147947 */ /* 0x000fea0003800000 */
.L_x_81:
[----:B------:R-:W-:Y:S02]  /*4330*/  MOV R2, 0x4350 ;  /* 0x0000435000027802 */ /* 0x000fe40000000f00 */
[----:B---3-5:R-:W-:Y:S05]  /*4340*/  CALL.REL.NOINC `($__internal_0_$__cuda_sm10x_tcgen05_guardrail_trap_col_being_dealloced_not_returned_by_alloc) ;  /* 0x0000004400f07944 */ /* 0x028fea0003c00000 */
[----:B------:R-:W-:Y:S05]  /*4350*/  BRA `(.L_x_82) ;  /* 0x0000000000087947 */ /* 0x000fea0003800000 */
.L_x_80:
[----:B------:R-:W-:Y:S02]  /*4360*/  MOV R2, 0x4380 ;  /* 0x0000438000027802 */ /* 0x000fe40000000f00 */
[----:B---3-5:R-:W-:Y:S05]  /*4370*/  CALL.REL.NOINC `($__internal_2_$__cuda_sm10x_tcgen05_guardrail_trap_unallocated_columns_being_dealloced) ;  /* 0x0000004400fc7944 */ /* 0x028fea0003c00000 */
.L_x_82:
[----:B------:R-:W-:Y:S01]  /*4380*/  NOP ;  /* 0x0000000000007918 */ /* 0x000fe20000000000 */
[----:B------:R-:W-:Y:S05]  /*4390*/  EXIT ;  /* 0x000000000000794d */ /* 0x000fea0003800000 */
.L_x_64:
[----:B------:R-:W-:-:S09]  /*43a0*/  UISETP.NE.OR UP0, UPT, UR18, 0x3, !UP3 ;  /* 0x000000031200788c */ /* 0x000fd2000df05670 */
[----:B------:R-:W-:Y:S05]  /*43b0*/  BRA.U UP0, `(.L_x_83) ;  /* 0x0000001100247547 */ /* 0x000fea000b800000 */
[----:B------:R-:W2:Y:S01]  /*43c0*/  LDCU.64 UR4, c[0x0][0x888] ;  /* 0x00011100ff0477ac */ /* 0x000ea20008000a00 */
[----:B------:R-:W3:Y:S01]  /*43d0*/  LDC.64 R12, c[0x0][0x348] ;  /* 0x0000d200ff0c7b82 */ /* 0x000ee20000000a00 */
[----:B------:R-:W-:Y:S02]  /*43e0*/  HFMA2 R9, -RZ, RZ, 0, 0 ;  /* 0x00000000ff097431 */ /* 0x000fe400000001ff */
[----:B------:R-:W-:Y:S01]  /*43f0*/  IMAD.MOV.U32 R11, RZ, RZ, 0x1 ;  /* 0x00000001ff0b7424 */ /* 0x000fe200078e00ff */
[----:B------:R-:W4:Y:S01]  /*4400*/  LDCU UR37, c[0x0][0x370] ;  /* 0x00006e00ff2577ac */ /* 0x000f220008000800 */
[----:B------:R-:W-:Y:S01]  /*4410*/  IMAD.MOV.U32 R10, RZ, RZ, RZ ;  /* 0x000000ffff0a7224 */ /* 0x000fe200078e00ff */
[----:B------:R-:W-:Y:S01]  /*4420*/  MOV R3, 0x2000 ;  /* 0x0000200000037802 */ /* 0x000fe20000000f00 */
[----:B------:R-:W4:Y:S01]  /*4430*/  LDCU.128 UR32, c[0x0][0xb10] ;  /* 0x00016200ff2077ac */ /* 0x000f220008000c00 */
[----:B------:R-:W1:Y:S01]  /*4440*/  LDCU UR31, c[0x0][0x374] ;  /* 0x00006e80ff1f77ac */ /* 0x000e620008000800 */
[----:B------:R-:W1:Y:S01]  /*4450*/  LDCU.64 UR28, c[0x0][0x890] ;  /* 0x00011200ff1c77ac */ /* 0x000e620008000a00 */
[----:B--2---:R-:W-:Y:S01]  /*4460*/  UISETP.NE.U32.AND UP0, UPT, UR4, URZ, UPT ;  /* 0x000000ff0400728c */ /* 0x004fe2000bf05070 */
[----:B------:R-:W2:Y:S01]  /*4470*/  LDCU UR15, c[0x0][0xb0c] ;  /* 0x00016180ff0f77ac */ /* 0x000ea20008000800 */
[----:B------:R-:W3:Y:S01]  /*4480*/  LDCU UR41, c[0x0][0xb20] ;  /* 0x00016400ff2977ac */ /* 0x000ee20008000800 */
[----:B------:R-:W3:Y:S01]  /*4490*/  LDCU UR4, c[0x0][0xb30] ;  /* 0x00016600ff0477ac */ /* 0x000ee20008000800 */
[----:B----4-:R-:W-:-:S02]  /*44a0*/  UIMAD.WIDE.U32 UR6, UR37, UR32, URZ ;  /* 0x00000020250672a5 */ /* 0x010fc4000f8e00ff */
[----:B-1----:R-:W-:Y:S02]  /*44b0*/  UIMAD.WIDE.U32 UR8, UR31, UR35, URZ ;  /* 0x000000231f0872a5 */ /* 0x002fe4000f8e00ff */
[----:B------:R-:W-:Y:S02]  /*44c0*/  UISETP.NE.U32.AND UP6, UPT, UR28, URZ, UPT ;  /* 0x000000ff1c00728c */ /* 0x000fe4000bfc5070 */
[----:B------:R-:W-:Y:S01]  /*44d0*/  UISETP.NE.AND.EX UP5, UPT, UR5, URZ, UPT, UP0 ;  /* 0x000000ff0500728c */ /* 0x000fe2000bfa5300 */
[----:B------:R-:W-:Y:S01]  /*44e0*/  UMOV UR24, 0x400 ;  /* 0x0000040000187882 */ /* 0x000fe20000000000 */
[----:B------:R-:W-:Y:S01]  /*44f0*/  UISETP.NE.AND UP0, UPT, UR42, 0x1, UPT ;  /* 0x000000012a00788c */ /* 0x000fe2000bf05270 */
[----:B------:R-:W-:Y:S01]  /*4500*/  UMOV UR6, UR7 ;  /* 0x0000000700067c82 */ /* 0x000fe20008000000 */
[----:B------:R-:W-:Y:S01]  /*4510*/  UMOV UR38, UR9 ;  /* 0x0000000900267c82 */ /* 0x000fe20008000000 */
[----:B------:R-:W-:Y:S02]  /*4520*/  USEL UR40, URZ, 0x1, UP4 ;  /* 0x00000001ff287887 */ /* 0x000fe4000a000000 */
[----:B--2---:R-:W-:Y:S01]  /*4530*/  UISETP.NE.AND UP0, UPT, UR15, 0x1, UPT ;  /* 0x000000010f00788c */ /* 0x004fe2000bf05270 */
[----:B------:R-:W-:Y:S01]  /*4540*/  UMOV UR25, URZ ;  /* 0x000000ff00197c82 */ /* 0x000fe20008000000 */
[----:B------:R-:W-:-:S02]  /*4550*/  UPLOP3.LUT UP4, UPT, UPT, UPT, UPT, 0x40, 0x4 ;  /* 0x000000000004789c */ /* 0x000fc40003f8e870 */
[----:B------:R-:W-:Y:S01]  /*4560*/  UISETP.GE.AND UP2, UPT, UR42, 0x1, UPT ;  /* 0x000000012a00788c */ /* 0x000fe2000bf46270 */
[----:B------:R-:W1:Y:S01]  /*4570*/  LDCU.64 UR16, c[0x0][0xb28] ;  /* 0x00016500ff1077ac */ /* 0x000e620008000a00 */
[----:B------:R-:W-:Y:S02]  /*4580*/  ULEA UR24, UR54, UR24, 0x18 ;  /* 0x0000001836187291 */ /* 0x000fe4000f8ec0ff */
[----:B------:R-:W-:Y:S02]  /*4590*/  UISETP.NE.AND.EX UP6, UPT, UR29, URZ, UPT, UP6 ;  /* 0x000000ff1d00728c */ /* 0x000fe4000bfc5360 */
[----:B------:R-:W-:Y:S02]  /*45a0*/  USHF.R.U32.HI UR39, URZ, UR33, UR6 ;  /* 0x00000021ff277299 */ /* 0x000fe40008011606 */
[----:B---3--:R-:W-:Y:S02]  /*45b0*/  USHF.R.U32.HI UR38, URZ, UR41, UR38 ;  /* 0x00000029ff267299 */ /* 0x008fe40008011626 */
[----:B------:R-:W-:-:S02]  /*45c0*/  UISETP.NE.AND UP0, UPT, UR34, 0x1, UPT ;  /* 0x000000012200788c */ /* 0x000fc4000bf05270 */
[----:B------:R-:W-:-:S11]  /*45d0*/  UISETP.NE.AND UP3, UPT, UR4, 0x1, UPT ;  /* 0x000000010400788c */ /* 0x000fd6000bf65270 */
.L_x_92:
[C---:B------:R-:W-:Y:S02]  /*45e0*/  LEA R8, R10.reuse, UR24, 0x3 ;  /* 0x000000180a087c11 */ /* 0x040fe4000f8e18ff */
[----:B------:R-:W-:Y:S02]  /*45f0*/  SHF.L.U32 R0, R9, 0x1f, RZ ;  /* 0x0000001f09007819 */ /* 0x000fe400000006ff */
[----:B------:R-:W-:Y:S02]  /*4600*/  LEA R4, R10, UR24, 0x4 ;  /* 0x000000180a047c11 */ /* 0x000fe4000f8e20ff */
[----:B--2---:R-:W2:Y:S02]  /*4610*/  SYNCS.PHASECHK.TRANS64.TRYWAIT P0, [R8+URZ+0x100], R0 ;  /* 0x00010000080075a7 */ /* 0x004ea400080011ff */
[----:B--2---:R-:W-:Y:S05]  /*4620*/  @!P0 BRA `(.L_x_84) ;  /* 0x00000040005c8947 */ /* 0x004fea0003800000 */
.L_x_174:
[----:B------:R-:W3:Y:S01]  /*4630*/  LDS.128 R4, [R4+0x190] ;  /* 0x0001900004047984 */ /* 0x000ee20000000c00 */
[----:B------:R-:W-:Y:S01]  /*4640*/  UISETP.GE.AND UP0, UPT, UR42, 0x1, UPT ;  /* 0x000000012a00788c */ /* 0x000fe2000bf06270 */
[----:B------:R-:W-:Y:S01]  /*4650*/  @!PT LDS RZ, [RZ] ;  /* 0x00000000fffff984 */ /* 0x000fe20000000800 */
[----:B------:R-:W-:Y:S01]  /*4660*/  @!PT LDS RZ, [RZ] ;  /* 0x00000000fffff984 */ /* 0x000fe20000000800 */
[----:B------:R-:W-:Y:S01]  /*4670*/  @!PT LDS RZ, [RZ] ;  /* 0x00000000fffff984 */ /* 0x000fe20000000800 */
[----:B------:R-:W-:Y:S01]  /*4680*/  @!PT LDS RZ, [RZ] ;  /* 0x00000000fffff984 */ /* 0x000fe20000000800 */
[----:B------:R4:W-:Y:S06]  /*4690*/  MEMBAR.ALL.CTA ;  /* 0x0000000000007992 */ /* 0x0009ec0000008000 */
[----:B----4-:R-:W4:Y:S01]  /*46a0*/  FENCE.VIEW.ASYNC.S ;  /* 0x00000000000073c6 */ /* 0x010f220000000000 */
[----:B---3--:R-:W-:Y:S11]  /*46b0*/  LOP3.LUT P0, RZ, R6, 0x1, RZ, 0xc0, !PT ;  /* 0x0000000106ff7812 */ /* 0x008ff6000780c0ff */
[----:B------:R-:W-:Y:S02]  /*46c0*/  @!UPT UIADD3 URZ, UPT, UPT, URZ, URZ, URZ ;  /* 0x000000fffffff290 */ /* 0x000fe4000fffe0ff */
[----:B----4-:R-:W-:Y:S01]  /*46d0*/  VOTEU.ANY UP2, P0 ;  /* 0x0000000000ff7886 */ /* 0x010fe20000040100 */
[----:B------:R-:W-:Y:S11]  /*46e0*/  PLOP3.LUT P0, PT, PT, PT, UP2, 0x80, 0x8 ;  /* 0x000000000008781c */ /* 0x000ff60003f0f028 */
[----:B------:R-:W-:Y:S02]  /*46f0*/  @!UPT UIADD3 URZ, UPT, UPT, URZ, URZ, URZ ;  /* 0x000000fffffff290 */ /* 0x000fe4000fffe0ff */
[----:B--2---:R-:W-:Y:S02]  /*4700*/  @P0 SHF.R.U32.HI R0, RZ, 0x10, R5 ;  /* 0x00000010ff000819 */ /* 0x004fe40000011605 */
[----:B------:R-:W-:Y:S02]  /*4710*/  @P0 MOV R2, R4 ;  /* 0x0000000400020202 */ /* 0x000fe40000000f00 */
[----:B------:R-:W-:Y:S01]  /*4720*/  @P0 R2UR UR4, R0 ;  /* 0x00000000000402ca */ /* 0x000fe200000e0000 */
[----:B------:R-:W-:Y:S01]  /*4730*/  VIADD R0, R8, 0x110 ;  /* 0x0000011008007836 */ /* 0x000fe20000000000 */
[----:B------:R-:W-:Y:S02]  /*4740*/  @P0 LOP3.LUT R4, R5, 0xffff, RZ, 0xc0, !PT ;  /* 0x0000ffff05040812 */ /* 0x000fe400078ec0ff */
[----:B------:R-:W-:Y:S02]  /*4750*/  @P0 R2UR UR6, R2 ;  /* 0x00000000020602ca */ /* 0x000fe400000e0000 */
[----:B------:R-:W-:Y:S02]  /*4760*/  PRMT R0, RZ, 0x654, R0 ;  /* 0x00000654ff007816 */ /* 0x000fe40000000000 */
[----:B------:R-:W-:Y:S02]  /*4770*/  @P0 R2UR UR5, R4 ;  /* 0x00000000040502ca */ /* 0x000fe400000e0000 */
[----:B------:R2:W-:Y:S03]  /*4780*/  SYNCS.ARRIVE.TRANS64.RED.A1T0 RZ, [R0+URZ], RZ ;  /* 0x000000ff00ff79a7 */ /* 0x0005e600081004ff */
[----:B------:R-:W-:Y:S04]  /*4790*/  @UP2 UMOV UR27, UR4 ;  /* 0x00000004001b2c82 */ /* 0x000fe80008000000 */
[----:B------:R-:W-:Y:S04]  /*47a0*/  @UP2 UMOV UR14, UR6 ;  /* 0x00000006000e2c82 */ /* 0x000fe80008000000 */
[----:B------:R-:W-:Y:S01]  /*47b0*/  @UP2 UMOV UR13, UR5 ;  /* 0x00000005000d2c82 */ /* 0x000fe20008000000 */
[----:B------:R-:W-:Y:S05]  /*47c0*/  BRA.U !UP0, `(.L_x_85) ;  /* 0x0000000108c07547 */ /* 0x000fea000b800000 */
[----:B------:R-:W-:Y:S02]  /*47d0*/  UIMAD.WIDE.U32 UR8, UR13, UR35, URZ ;  /* 0x000000230d0872a5 */ /* 0x000fe4000f8e00ff */
[----:B------:R-:W-:Y:S02]  /*47e0*/  UP2UR UR12, UPR, URZ, 0x4 ;  /* 0x00000004ff0c7883 */ /* 0x000fe40008000000 */
[----:B------:R-:W-:Y:S02]  /*47f0*/  UISETP.NE.AND UP2, UPT, UR34, 0x1, UPT ;  /* 0x000000012200788c */ /* 0x000fe4000bf45270 */
[----:B------:R-:W-:Y:S02]  /*4800*/  UIMAD.WIDE.U32 UR10, UR14, UR32, URZ ;  /* 0x000000200e0a72a5 */ /* 0x000fe4000f8e00ff */
[----:B------:R-:W-:Y:S02]  /*4810*/  USEL UR4, UR31, UR38, !UP2 ;  /* 0x000000261f047287 */ /* 0x000fe4000d000000 */
[----:B------:R-:W-:Y:S02]  /*4820*/  UISETP.NE.AND UP0, UPT, UR15, 0x1, UPT ;  /* 0x000000010f00788c */ /* 0x000fe4000bf05270 */
[----:B------:R-:W-:Y:S02]  /*4830*/  UP2UR UR22, UPR, URZ, 0x2 ;  /* 0x00000002ff167883 */ /* 0x000fe40008000000 */
[----:B------:R-:W-:Y:S02]  /*4840*/  UISETP.NE.AND UP1, UPT, UR42, 0x1, UPT ;  /* 0x000000012a00788c */ /* 0x000fe4000bf25270 */
[----:B-1----:R-:W-:Y:S02]  /*4850*/  UIMAD.WIDE.U32 UR18, UR4, UR16, URZ ;  /* 0x00000010041272a5 */ /* 0x002fe4000f8e00ff */
[----:B------:R-:W-:Y:S01]  /*4860*/  USEL UR7, UR37, UR39, !UP0 ;  /* 0x0000002725077287 */ /* 0x000fe2000c000000 */
[----:B------:R-:W-:Y:S02]  /*4870*/  UMOV UR5, UR9 ;  /* 0x0000000900057c82 */ /* 0x000fe40008000000 */
[----:B------:R-:W-:Y:S02]  /*4880*/  USHF.R.U32.HI UR6, URZ, UR41, UR5 ;  /* 0x00000029ff067299 */ /* 0x000fe40008011605 */
[----:B------:R-:W-:Y:S02]  /*4890*/  UIMAD.WIDE.U32 UR20, UR7, UR16, URZ ;  /* 0x00000010071472a5 */ /* 0x000fe4000f8e00ff */
[----:B------:R-:W-:Y:S02]  /*48a0*/  USEL UR6, UR13, UR6, !UP2 ;  /* 0x000000060d067287 */ /* 0x000fe4000d000000 */
[----:B------:R-:W-:Y:S01]  /*48b0*/  UISETP.NE.AND UP2, UPT, UR12, URZ, UPT ;  /* 0x000000ff0c00728c */ /* 0x000fe2000bf45270 */
[----:B------:R-:W-:Y:S01]  /*48c0*/  UMOV UR5, UR11 ;  /* 0x0000000b00057c82 */ /* 0x000fe20008000000 */
[----:B------:R-:W-:Y:S02]  /*48d0*/  UIMAD.WIDE.U32 UR10, UR6, UR16, URZ ;  /* 0x00000010060a72a5 */ /* 0x000fe4000f8e00ff */
[----:B------:R-:W-:Y:S03]  /*48e0*/  USHF.R.U32.HI UR8, URZ, UR33, UR5 ;  /* 0x00000021ff087299 */ /* 0x000fe60008011605 */
[----:B------:R-:W-:Y:S02]  /*48f0*/  UMOV UR5, UR19 ;  /* 0x0000001300057c82 */ /* 0x000fe40008000000 */
[----:B------:R-:W-:Y:S03]  /*4900*/  @UP1 USHF.R.U32.HI UR4, URZ, UR17, UR5 ;  /* 0x00000011ff041299 */ /* 0x000fe60008011605 */
[----:B------:R-:W-:Y:S01]  /*4910*/  UMOV UR5, UR21 ;  /* 0x0000001500057c82 */ /* 0x000fe20008000000 */
[----:B------:R-:W-:Y:S02]  /*4920*/  UIMAD UR4, UR42, UR4, URZ ;  /* 0x000000042a0472a4 */ /* 0x000fe4000f8e02ff */
[----:B------:R-:W-:Y:S02]  /*4930*/  @UP1 USHF.R.U32.HI UR7, URZ, UR17, UR5 ;  /* 0x00000011ff071299 */ /* 0x000fe40008011605 */
[----:B------:R-:W-:Y:S02]  /*4940*/  USEL UR5, UR14, UR8, !UP0 ;  /* 0x000000080e057287 */ /* 0x000fe4000c000000 */
[----:B------:R-:W-:Y:S02]  /*4950*/  UIMAD UR8, UR42, UR7, URZ ;  /* 0x000000072a0872a4 */ /* 0x000fe4000f8e02ff */
[----:B------:R-:W-:Y:S03]  /*4960*/  UISETP.GE.AND UP0, UPT, UR6, UR4, UPT ;  /* 0x000000040600728c */ /* 0x000fe6000bf06270 */
[----:B------:R-:W-:Y:S01]  /*4970*/  UMOV UR4, UR11 ;  /* 0x0000000b00047c82 */ /* 0x000fe20008000000 */
[----:B------:R-:W-:Y:S02]  /*4980*/  UISETP.GE.OR UP0, UPT, UR5, UR8, UP0 ;  /* 0x000000080500728c */ /* 0x000fe40008706670 */
[----:B------:R-:W-:Y:S02]  /*4990*/  USHF.R.U32.HI UR4, URZ, UR17, UR4 ;  /* 0x00000011ff047299 */ /* 0x000fe40008011604 */
[----:B------:R-:W-:Y:S02]  /*49a0*/  UIMAD.WIDE.U32 UR8, UR5, UR16, URZ ;  /* 0x00000010050872a5 */ /* 0x000fe4000f8e00ff */
[----:B------:R-:W-:Y:S04]  /*49b0*/  USEL UR10, UR6, UR4, !UP1 ;  /* 0x00000004060a7287 */ /* 0x000fe8000c800000 */
[----:B------:R-:W-:Y:S01]  /*49c0*/  UIADD3 UR11, UPT, UPT, -UR10, URZ, URZ ;  /* 0x000000ff0a0b7290 */ /* 0x000fe2000fffe1ff */
[----:B------:R-:W-:Y:S02]  /*49d0*/  @!UP0 UMOV UR4, UR9 ;  /* 0x0000000900048c82 */ /* 0x000fe40008000000 */
[----:B------:R-:W-:Y:S02]  /*49e0*/  @!UP0 USHF.R.U32.HI UR4, URZ, UR17, UR4 ;  /* 0x00000011ff048299 */ /* 0x000fe40008011604 */
[----:B------:R-:W-:Y:S02]  /*49f0*/  UIMAD UR8, UR42, UR11, UR6 ;  /* 0x0000000b2a0872a4 */ /* 0x000fe4000f8e0206 */
[----:B------:R-:W-:Y:S02]  /*4a00*/  @!UP0 USEL UR4, UR5, UR4, !UP1 ;  /* 0x0000000405048287 */ /* 0x000fe4000c800000 */
[----:B------:R-:W-:Y:S02]  /*4a10*/  UISETP.NE.AND UP1, UPT, UR22, URZ, UPT ;  /* 0x000000ff1600728c */ /* 0x000fe4000bf25270 */
[----:B------:R-:W-:Y:S02]  /*4a20*/  @!UP0 UIMAD UR8, UR7, UR8, UR4 ;  /* 0x00000008070882a4 */ /* 0x000fe4000f8e0204 */
[----:B------:R-:W-:Y:S02]  /*4a30*/  @!UP0 UIADD3 UR9, UPT, UPT, UR10, -UR4, URZ ;  /* 0x800000040a098290 */ /* 0x000fe4000fffe0ff */
[----:B------:R-:W-:Y:S02]  /*4a40*/  UIADD3 UR4, UPT, UPT, -UR5, URZ, URZ ;  /* 0x000000ff05047290 */ /* 0x000fe4000fffe1ff */
[----:B------:R-:W-:Y:S02]  /*4a50*/  UIADD3 UR7, UPT, UPT, -UR6, URZ, URZ ;  /* 0x000000ff06077290 */ /* 0x000fe4000fffe1ff */
[----:B------:R-:W-:Y:S02]  /*4a60*/  @!UP0 UIMAD UR6, UR9, UR42, UR5 ;  /* 0x0000002a090682a4 */ /* 0x000fe4000f8e0205 */
[----:B------:R-:W-:Y:S02]  /*4a70*/  UIMAD UR14, UR15, UR4, UR14 ;  /* 0x000000040f0e72a4 */ /* 0x000fe4000f8e020e */
[----:B------:R-:W-:Y:S01]  /*4a80*/  UIMAD UR13, UR34, UR7, UR13 ;  /* 0x00000007220d72a4 */ /* 0x000fe2000f8e020d */
[----:B------:R-:W-:Y:S02]  /*4a90*/  @!UP0 UMOV UR5, UR8 ;  /* 0x0000000800058c82 */ /* 0x000fe40008000000 */
[----:B------:R-:W-:Y:S02]  /*4aa0*/  UIMAD UR14, UR5, UR15, UR14 ;  /* 0x0000000f050e72a4 */ /* 0x000fe4000f8e020e */
[----:B------:R-:W-:Y:S11]  /*4ab0*/  UIMAD UR13, UR6, UR34, UR13 ;  /* 0x00000022060d72a4 */ /* 0x000ff6000f8e020d */
[----:B------:R-:W-:Y:S01]  /*4ac0*/  @!UPT UIADD3 URZ, UPT, UPT, URZ, URZ, URZ ;  /* 0x000000fffffff290 */ /* 0x000fe2000fffe0ff */
.L_x_85:
[----:B------:R-:W3:Y:S01]  /*4ad0*/  @!UP3 LDCU.128 UR20, c[0x0][0xb10] ;  /* 0x00016200ff14b7ac */ /* 0x000ee20008000c00 */
[----:B------:R-:W-:Y:S04]  /*4ae0*/  ISETP.NE.U32.AND P0, PT, RZ, UR28, PT ;  /* 0x0000001cff007c0c */ /* 0x000fe8000bf05070 */
[----:B------:R-:W-:Y:S01]  /*4af0*/  ISETP.NE.AND.EX P0, PT, RZ, UR29, PT, P0 ;  /* 0x0000001dff007c0c */ /* 0x000fe2000bf05300 */
[----:B------:R-:W4:Y:S01]  /*4b00*/  @!UP3 LDCU UR5, c[0x0][0xb0c] ;  /* 0x00016180ff05b7ac */ /* 0x000f220008000800 */
[----:B------:R-:W-:Y:S02]  /*4b10*/  USHF.L.U32 UR11, UR26, 0x6, URZ ;  /* 0x000000061a0b7899 */ /* 0x000fe400080006ff */
[----:B------:R-:W-:Y:S02]  /*4b20*/  USHF.L.U32 UR10, UR30, 0x6, URZ ;  /* 0x000000061e0a7899 */ /* 0x000fe400080006ff */
[----:B---3--:R-:W-:Y:S07]  /*4b30*/  UIMAD.WIDE.U32 UR6, UR14, UR20, URZ ;  /* 0x000000140e0672a5 */ /* 0x008fee000f8e00ff */
[----:B------:R-:W-:Y:S01]  /*4b40*/  @!UP3 UMOV UR4, UR7 ;  /* 0x000000070004bc82 */ /* 0x000fe20008000000 */
[----:B----4-:R-:W-:Y:S02]  /*4b50*/  @!UP3 UISETP.NE.AND UP0, UPT, UR5, 0x1, UPT ;  /* 0x000000010500b88c */ /* 0x010fe4000bf05270 */
[----:B------:R-:W-:Y:S02]  /*4b60*/  @!UP3 USHF.R.U32.HI UR4, URZ, UR21, UR4 ;  /* 0x00000015ff04b299 */ /* 0x000fe40008011604 */
[----:B------:R-:W-:Y:S02]  /*4b70*/  UIMAD.WIDE.U32 UR6, UR13, UR23, URZ ;  /* 0x000000170d0672a5 */ /* 0x000fe4000f8e00ff */
[----:B------:R-:W-:Y:S02]  /*4b80*/  @!UP3 USEL UR8, UR14, UR4, !UP0 ;  /* 0x000000040e08b287 */ /* 0x000fe4000c000000 */
[----:B------:R-:W-:Y:S03]  /*4b90*/  @!UP3 UISETP.NE.AND UP0, UPT, UR22, 0x1, UPT ;  /* 0x000000011600b88c */ /* 0x000fe6000bf05270 */
[----:B------:R-:W-:Y:S02]  /*4ba0*/  @!UP3 UMOV UR6, UR7 ;  /* 0x000000070006bc82 */ /* 0x000fe40008000000 */
[----:B------:R-:W3:Y:S02]  /*4bb0*/  @!UP3 LDCU UR4, c[0x0][0xb20] ;  /* 0x00016400ff04b7ac */ /* 0x000ee40008000800 */
[----:B---3--:R-:W-:Y:S04]  /*4bc0*/  @!UP3 USHF.R.U32.HI UR6, URZ, UR4, UR6 ;  /* 0x00000004ff06b299 */ /* 0x008fe80008011606 */
[----:B------:R-:W-:Y:S04]  /*4bd0*/  @!UP3 USEL UR6, UR13, UR6, !UP0 ;  /* 0x000000060d06b287 */ /* 0x000fe8000c000000 */
[----:B------:R-:W-:Y:S02]  /*4be0*/  @!UP3 UIADD3 UR4, UPT, UPT, -UR8, UR6, URZ ;  /* 0x000000060804b290 */ /* 0x000fe4000fffe1ff */
[----:B------:R-:W-:Y:S02]  /*4bf0*/  @!UP3 UIADD3 UR6, UPT, UPT, UR8, -UR6, URZ ;  /* 0x800000060806b290 */ /* 0x000fe4000fffe0ff */
[----:B------:R-:W-:Y:S02]  /*4c00*/  @!UP3 UIMAD UR14, UR4, UR5, UR14 ;  /* 0x00000005040eb2a4 */ /* 0x000fe4000f8e020e */
[----:B------:R-:W-:Y:S01]  /*4c10*/  @!UP3 UIMAD UR13, UR6, UR22, UR13 ;  /* 0x00000016060db2a4 */ /* 0x000fe2000f8e020d */
[----:B------:R-:W-:Y:S11]  /*4c20*/  BRA.U UP4, `(.L_x_86) ;  /* 0x0000000104107547 */ /* 0x000ff6000b800000 */
[----:B------:R-:W-:Y:S04]  /*4c30*/  MOV R2, UR40 ;  /* 0x0000002800027c02 */ /* 0x000fe80008000f00 */
[----:B------:R-:W-:Y:S04]  /*4c40*/  SHF.L.U32 R2, R2, 0x1f, RZ ;  /* 0x0000001f02027819 */ /* 0x000fe800000006ff */
[----:B------:R-:W3:Y:S02]  /*4c50*/  SYNCS.PHASECHK.TRANS64.TRYWAIT P1, [UR24+0xf8], R2 ;  /* 0x0000f802ff0075a7 */ /* 0x000ee40008021118 */
[----:B---3--:R-:W-:Y:S05]  /*4c60*/  @!P1 BRA `(.L_x_87) ;  /* 0x0000003800e09947 */ /* 0x008fea0003800000 */
.L_x_86:
[----:B------:R-:W-:Y:S05]  /*4c70*/  BRA.U !UP6, `(.L_x_88) ;  /* 0x000000010e387547 */ /* 0x000fea000b800000 */
[----:B------:R-:W-:Y:S01]  /*4c80*/  UPLOP3.LUT UP1, UPT, UPT, UPT, UP5, 0x80, 0x8 ;  /* 0x000000000008789c */ /* 0x000fe20003f2f050 */
[----:B--2---:R-:W-:Y:S01]  /*4c90*/  HFMA2 R0, -RZ, RZ, 0, 5.9604644775390625e-08 ;  /* 0x00000001ff007431 */ /* 0x004fe200000001ff */
[----:B------:R-:W2:Y:S01]  /*4ca0*/  LDCU.64 UR8, c[0x0][0x358] ;  /* 0x00006b00ff0877ac */ /* 0x000ea20008000a00 */
[----:B------:R-:W-:Y:S03]  /*4cb0*/  IMAD.MOV.U32 R53, RZ, RZ, 0x1 ;  /* 0x00000001ff357424 */ /* 0x000fe600078e00ff */
[----:B------:R-:W-:Y:S05]  /*4cc0*/  PLOP3.LUT P1, PT, PT, PT, UP1, 0x80, 0x8 ;  /* 0x000000000008781c */ /* 0x000fea0003f2f018 */
[----:B------:R-:W3:Y:S01]  /*4cd0*/  @UP1 LDCU.64 UR4, c[0x0][0x888] ;  /* 0x00011100ff0417ac */ /* 0x000ee20008000a00 */
[----:B------:R-:W-:Y:S07]  /*4ce0*/  @UP1 UIMAD UR6, UR36, UR28, URZ ;  /* 0x0000001c240612a4 */ /* 0x000fee000f8e02ff */
[----:B------:R-:W-:Y:S01]  /*4cf0*/  @!P1 PRMT R53, R0, 0x7610, R53 ;  /* 0x0000761000359816 */ /* 0x000fe20000000035 */
[----:B---3--:R-:W-:Y:S06]  /*4d00*/  @UP1 UIMAD.WIDE UR4, UR6, 0x4, UR4 ;  /* 0x00000004060418a5 */ /* 0x008fec000f8e0204 */
[----:B-----5:R-:W-:Y:S01]  /*4d10*/  IMAD.U32 R26, RZ, RZ, UR4 ;  /* 0x00000004ff1a7e24 */ /* 0x020fe2000f8e00ff */
[----:B------:R-:W-:Y:S04]  /*4d20*/  MOV R27, UR5 ;  /* 0x00000005001b7c02 */ /* 0x000fe80008000f00 */
[----:B------:R-:W3:Y:S01]  /*4d30*/  @!UP1 LDCU UR4, c[0x0][0x880] ;  /* 0x00011000ff0497ac */ /* 0x000ee20008000800 */
[----:B--2---:R4:W5:Y:S02]  /*4d40*/  @P1 LDG.E R26, desc[UR8][R26.64] ;  /* 0x000000081a1a1981 */ /* 0x004964000c1e1900 */
[----:B---34-:R-:W-:Y:S07]  /*4d50*/  @!P1 IMAD.U32 R26, RZ, RZ, UR4 ;  /* 0x00000004ff1a9e24 */ /* 0x018fee000f8e00ff */
.L_x_88:
[----:B-----5:R-:W-:Y:S01]  /*4d60*/  @!P0 FSETP.EQ.AND P2, PT, R26, RZ, PT ;  /* 0x000000ff1a00820b */ /* 0x020fe20003f42000 */
[----:B------:R-:W-:Y:S01]  /*4d70*/  @!UPT UIADD3 URZ, UPT, UPT, URZ, URZ, URZ ;  /* 0x000000fffffff290 */ /* 0x000fe2000fffe0ff */
[----:B------:R-:W-:Y:S11]  /*4d80*/  @!P0 BRA `(.L_x_89) ;  /* 0x0000000000148947 */ /* 0x000ff60003800000 */
[----:B------:R-:W-:Y:S02]  /*4d90*/  LOP3.LUT P0, RZ, R53, 0xff, RZ, 0xc0, !PT ;  /* 0x000000ff35ff7812 */ /* 0x000fe4000780c0ff */
[----:B------:R-:W-:Y:S04]  /*4da0*/  PLOP3.LUT P2, PT, PT, PT, UP1, 0x80, 0x8 ;  /* 0x000000000008781c */ /* 0x000fe80003f4f018 */
[----:B------:R-:W-:Y:S07]  /*4db0*/  PLOP3.LUT P2, PT, P2, PT, PT, 0x8, 0x80 ;  /* 0x000000000080781c */ /* 0x000fee000174e170 */
[----:B------:R-:W-:Y:S11]  /*4dc0*/  @P0 FSETP.EQ.AND P2, PT, R26, RZ, PT ;  /* 0x000000ff1a00020b */ /* 0x000ff60003f42000 */
[----:B------:R-:W-:Y:S02]  /*4dd0*/  @!UPT UIADD3 URZ, UPT, UPT, URZ, URZ, URZ ;  /* 0x000000fffffff290 */ /* 0x000fe4000fffe0ff */
.L_x_89:
[----:B------:R-:W-:Y:S01]  /*4de0*/  ULEA UR4, UR25, UR24, 0x3 ;  /* 0x0000001819047291 */ /* 0x000fe2000f8e18ff */
[----:B--2---:R-:W-:Y:S02]  /*4df0*/  SHF.L.U32 R2, R11, 0x1f, RZ ;  /* 0x0000001f0b027819 */ /* 0x004fe400000006ff */
[----:B------:R-:W-:Y:S04]  /*4e00*/  ELECT P1, URZ, PT ;  /* 0x0000000000ff782f */ /* 0x000fe80003820000 */
[----:B------:R-:W-:Y:S02]  /*4e10*/  PLOP3.LUT P1, PT, P2, P1, PT, 0xf2, 0x2f ;  /* 0x00000000002f781c */ /* 0x000fe40001723e72 */
[----:B------:R-:W2:Y:S02]  /*4e20*/  SYNCS.PHASECHK.TRANS64.TRYWAIT P0, [UR4+0xd8], R2 ;  /* 0x0000d802ff0075a7 */ /* 0x000ea40008001104 */
[----:B--2---:R-:W-:Y:S09]  /*4e30*/  @!P0 BRA `(.L_x_90) ;  /* 0x0000003800848947 */ /* 0x004ff20003800000 */
.L_x_177:
[----:B------:R-:W-:Y:S01]  /*4e40*/  VOTEU.ALL UP0, P1 ;  /* 0x0000000000ff7886 */ /* 0x000fe20000800000 */
[----:B--2---:R-:W-:Y:S01]  /*4e50*/  @!P1 IADD3 R2, P0, PT, R12, 0x580, RZ ;  /* 0x000005800c029810 */ /* 0x004fe20007f1e0ff */
[----:B------:R-:W-:Y:S01]  /*4e60*/  UIADD3 UR9, UPT, UPT, UR4, 0xc0, URZ ;  /* 0x000000c004097890 */ /* 0x000fe2000fffe0ff */
[----:B------:R-:W-:Y:S01]  /*4e70*/  VIADD R10, R10, 0x1 ;  /* 0x000000010a0a7836 */ /* 0x000fe20000000000 */
[----:B------:R-:W-:Y:S01]  /*4e80*/  UMOV UR22, 0x0 ;  /* 0x0000000000167882 */ /* 0x000fe20000000000 */
[----:B------:R-:W-:Y:S01]  /*4e90*/  @!UP0 ULEA UR5, UR25, UR24, 0xd ;  /* 0x0000001819058291 */ /* 0x000fe2000f8e68ff */
[----:B------:R-:W-:Y:S01]  /*4ea0*/  @!P1 IMAD.X R0, RZ, RZ, R13, P0 ;  /* 0x000000ffff009224 */ /* 0x000fe200000e060d */
[----:B------:R-:W-:Y:S01]  /*4eb0*/  @!P1 R2UR UR7, R2 ;  /* 0x00000000020792ca */ /* 0x000fe200000e0000 */
[----:B------:R-:W-:Y:S01]  /*4ec0*/  @!P1 IMAD.MOV.U32 R2, RZ, RZ, 0x2000 ;  /* 0x00002000ff029424 */ /* 0x000fe200078e00ff */
[----:B------:R-:W-:Y:S02]  /*4ed0*/  @!UP0 UIADD3 UR8, UPT, UPT, UR5, 0x400, URZ ;  /* 0x0000040005088890 */ /* 0x000fe4000fffe0ff */
[----:B------:R-:W-:Y:S01]  /*4ee0*/  UIADD3 UR5, UPT, UPT, UR25, 0x1, URZ ;  /* 0x0000000119057890 */ /* 0x000fe2000fffe0ff */
[----:B------:R-:W-:Y:S01]  /*4ef0*/  UMOV UR23, 0x10000000 ;  /* 0x1000000000177882 */ /* 0x000fe20000000000 */
[----:B------:R-:W-:Y:S02]  /*4f00*/  UMOV UR12, UR36 ;  /* 0x00000024000c7c82 */ /* 0x000fe40008000000 */
[----:B------:R-:W-:Y:S04]  /*4f10*/  UISETP.NE.AND UP0, UPT, UR5, 0x3, UPT ;  /* 0x000000030500788c */ /* 0x000fe8000bf05270 */
[----:B------:R-:W-:Y:S01]  /*4f20*/  USEL UR6, UR5, URZ, UP0 ;  /* 0x000000ff05067287 */ /* 0x000fe20008000000 */
[----:B------:R-:W-:Y:S01]  /*4f30*/  @!P1 R2UR UR5, R0 ;  /* 0x00000000000592ca */ /* 0x000fe200000e0000 */
[----:B------:R-:W-:Y:S01]  /*4f40*/  IMAD.U32 R4, RZ, RZ, UR7 ;  /* 0x00000007ff047e24 */ /* 0x000fe2000f8e00ff */
[----:B------:R-:W-:Y:S02]  /*4f50*/  USEL UR20, URZ, 0x1, UP0 ;  /* 0x00000001ff147887 */ /* 0x000fe40008000000 */
[----:B------:R-:W-:Y:S01]  /*4f60*/  VOTEU.ALL UP0, P1 ;  /* 0x0000000000ff7886 */ /* 0x000fe20000800000 */
[----:B------:R-:W-:Y:S01]  /*4f70*/  UPRMT UR7, UR54, 0x654, UR9 ;  /* 0x0000065436077896 */ /* 0x000fe20008000009 */
[----:B------:R-:W-:Y:S02]  /*4f80*/  @!P1 R2UR UR18, R4 ;  /* 0x00000000041292ca */ /* 0x000fe400000e0000 */
[----:B------:R-:W-:Y:S04]  /*4f90*/  LOP3.LUT R11, R11, UR20, RZ, 0x3c, !PT ;  /* 0x000000140b0b7c12 */ /* 0x000fe8000f8e3cff */
[----:B------:R-:W-:Y:S01]  /*4fa0*/  SHF.L.U32 R0, R11, 0x1f, RZ ;  /* 0x0000001f0b007819 */ /* 0x000fe200000006ff */
[----:B------:R-:W-:Y:S01]  /*4fb0*/  IMAD.U32 R5, RZ, RZ, UR5 ;  /* 0x00000005ff057e24 */ /* 0x000fe2000f8e00ff */
[----:B------:R-:W-:Y:S04]  /*4fc0*/  ULEA UR5, UR6, UR24, 0x3 ;  /* 0x0000001806057291 */ /* 0x000fe8000f8e18ff */
[----:B------:R-:W-:Y:S11]  /*4fd0*/  @!P1 R2UR UR19, R5 ;  /* 0x00000000051392ca */ /* 0x000ff600000e0000 */
[----:B------:R-:W-:Y:S02]  /*4fe0*/  @!UPT UIADD3 URZ, UPT, UPT, URZ, URZ, URZ ;  /* 0x000000fffffff290 */ /* 0x000fe4000fffe0ff */
[----:B------:R2:W-:Y:S01]  /*4ff0*/  @!UP0 UTMALDG.3D [UR8], [UR18], desc[UR22] ;  /* 0x00001608120085b4 */ /* 0x0005e20008011000 */
[----:B------:R2:W-:Y:S01]  /*5000*/  @!P1 SYNCS.ARRIVE.TRANS64.RED.A0TR RZ, [UR4+0xc0], R2 ;  /* 0x0000c002ffff99a7 */ /* 0x0005e20008300404 */
[----:B------:R-:W-:Y:S01]  /*5010*/  SYNCS.ARRIVE.TRANS64.RED.A1T0 RZ, [UR7], RZ ;  /* 0x000000ffffff79a7 */ /* 0x000fe20008100407 */
[----:B------:R-:W3:Y:S02]  /*5020*/  SYNCS.PHASECHK.TRANS64.TRYWAIT P0, [UR5+0xd8], R0 ;  /* 0x0000d800ff0075a7 */ /* 0x000ee40008001105 */
[----:B--23--:R-:W-:Y:S05]  /*5030*/  @!P0 BRA `(.L_x_91) ;  /* 0x00000038001c8947 */ /* 0x00cfea0003800000 */
.L_x_179:
[----:B------:R-:W-:Y:S01]  /*5040*/  UIADD3 UR9, UPT, UPT, UR5, 0xc0, URZ ;  /* 0x000000c005097890 */ /* 0x000fe2000fffe0ff */
[----:B--2---:R-:W-:Y:S01]  /*5050*/  @!P1 IADD3 R2, P0, PT, R12, 0x580, RZ ;  /* 0x000005800c029810 */ /* 0x004fe20007f1e0ff */
[----:B------:R-:W-:Y:S01]  /*5060*/  UPLOP3.LUT UP4, UPT, UPT, UPT, UPT, 0x80, 0x8 ;  /* 0x000000000008789c */ /* 0x000fe20003f8f070 */
[----:B------:R-:W-:Y:S01]  /*5070*/  R2UR UR22, R55 ;  /* 0x00000000371672ca */ /* 0x000fe200000e0000 */
[----:B------:R-:W-:Y:S01]  /*5080*/  UMOV UR20, 0x0 ;  /* 0x0000000000147882 */ /* 0x000fe20000000000 */
[----:B------:R-:W-:Y:S01]  /*5090*/  UMOV UR21, 0x10000000 ;  /* 0x1000000000157882 */ /* 0x000fe20000000000 */
[----:B------:R-:W-:Y:S01]  /*50a0*/  UMOV UR12, UR36 ;  /* 0x00000024000c7c82 */ /* 0x000fe20008000000 */
[----:B------:R-:W-:Y:S01]  /*50b0*/  VOTEU.ALL UP0, P1 ;  /* 0x0000000000ff7886 */ /* 0x000fe20000800000 */
[----:B------:R-:W-:Y:S01]  /*50c0*/  @!P1 IMAD.X R0, RZ, RZ, R13, P0 ;  /* 0x000000ffff009224 */ /* 0x000fe200000e060d */
[----:B------:R-:W-:Y:S01]  /*50d0*/  R2UR UR19, R56 ;  /* 0x00000000381372ca */ /* 0x000fe200000e0000 */
[----:B------:R-:W-:Y:S01]  /*50e0*/  UMOV UR36, UR27 ;  /* 0x0000001b00247c82 */ /* 0x000fe20008000000 */
[C---:B------:R-:W-:Y:S01]  /*50f0*/  ISETP.NE.AND P0, PT, R10.reuse, 0x2, PT ;  /* 0x000000020a00780c */ /* 0x040fe20003f05270 */
[----:B------:R-:W-:Y:S02]  /*5100*/  @!UP0 ULEA UR4, UR6, UR24, 0xd ;  /* 0x0000001806048291 */ /* 0x000fe4000f8e68ff */
[----:B------:R-:W-:Y:S01]  /*5110*/  @!UP0 UIADD3 UR10, UPT, UPT, UR10, 0x20, URZ ;  /* 0x000000200a0a8890 */ /* 0x000fe2000fffe0ff */
[----:B------:R-:W-:Y:S01]  /*5120*/  SEL R10, R10, RZ, P0 ;  /* 0x000000ff0a0a7207 */ /* 0x000fe20000000000 */
[----:B------:R-:W-:Y:S02]  /*5130*/  @!UP0 UIADD3 UR8, UPT, UPT, UR4, 0x400, URZ ;  /* 0x0000040004088890 */ /* 0x000fe4000fffe0ff */
[----:B------:R-:W-:Y:S01]  /*5140*/  UIADD3 UR4, UPT, UPT, UR6, 0x1, URZ ;  /* 0x0000000106047890 */ /* 0x000fe2000fffe0ff */
[----:B------:R-:W-:Y:S01]  /*5150*/  @!P1 R2UR UR6, R2 ;  /* 0x00000000020692ca */ /* 0x000fe200000e0000 */
[----:B------:R-:W-:Y:S02]  /*5160*/  UIADD3 UR30, UPT, UPT, UR13, UR22, URZ ;  /* 0x000000160d1e7290 */ /* 0x000fe4000fffe0ff */
[----:B------:R-:W-:Y:S02]  /*5170*/  UISETP.NE.AND UP0, UPT, UR4, 0x3, UPT ;  /* 0x000000030400788c */ /* 0x000fe4000bf05270 */
[----:B------:R-:W-:Y:S02]  /*5180*/  UIADD3 UR26, UPT, UPT, UR14, UR19, URZ ;  /* 0x000000130e1a7290 */ /* 0x000fe4000fffe0ff */
[----:B------:R-:W-:Y:S01]  /*5190*/  USEL UR25, UR4, URZ, UP0 ;  /* 0x000000ff04197287 */ /* 0x000fe20008000000 */
[----:B------:R-:W-:Y:S01]  /*51a0*/  @!P1 R2UR UR4, R0 ;  /* 0x00000000000492ca */ /* 0x000fe200000e0000 */
[----:B------:R-:W-:Y:S01]  /*51b0*/  USEL UR18, URZ, 0x1, UP0 ;  /* 0x00000001ff127887 */ /* 0x000fe20008000000 */
[----:B------:R-:W-:Y:S01]  /*51c0*/  SEL R0, RZ, 0x1, P0 ;  /* 0x00000001ff007807 */ /* 0x000fe20000000000 */
[----:B------:R-:W-:Y:S02]  /*51d0*/  VOTEU.ALL UP0, P1 ;  /* 0x0000000000ff7886 */ /* 0x000fe40000800000 */
[----:B------:R-:W-:Y:S01]  /*51e0*/  IMAD.U32 R4, RZ, RZ, UR6 ;  /* 0x00000006ff047e24 */ /* 0x000fe2000f8e00ff */
[----:B------:R-:W-:Y:S02]  /*51f0*/  LOP3.LUT R9, R9, R0, RZ, 0x3c, !PT ;  /* 0x0000000009097212 */ /* 0x000fe400078e3cff */
[----:B------:R-:W-:Y:S02]  /*5200*/  LOP3.LUT R11, R11, UR18, RZ, 0x3c, !PT ;  /* 0x000000120b0b7c12 */ /* 0x000fe4000f8e3cff */
[----:B------:R-:W-:Y:S03]  /*5210*/  @!P1 R2UR UR6, R4 ;  /* 0x00000000040692ca */ /* 0x000fe600000e0000 */
[----:B------:R-:W-:Y:S01]  /*5220*/  IMAD.U32 R5, RZ, RZ, UR4 ;  /* 0x00000004ff057e24 */ /* 0x000fe2000f8e00ff */
[----:B------:R-:W-:Y:S04]  /*5230*/  UPRMT UR4, UR54, 0x654, UR9 ;  /* 0x0000065436047896 */ /* 0x000fe80008000009 */
[----:B------:R-:W-:Y:S11]  /*5240*/  @!P1 R2UR UR7, R5 ;  /* 0x00000000050792ca */ /* 0x000ff600000e0000 */
[----:B------:R-:W-:Y:S02]  /*5250*/  @!UPT UIADD3 URZ, UPT, UPT, URZ, URZ, URZ ;  /* 0x000000fffffff290 */ /* 0x000fe4000fffe0ff */
[----:B------:R2:W-:Y:S01]  /*5260*/  @!UP0 UTMALDG.3D [UR8], [UR6], desc[UR20] ;  /* 0x00001408060085b4 */ /* 0x0005e20008011000 */
[----:B------:R2:W-:Y:S01]  /*5270*/  @!P1 SYNCS.ARRIVE.TRANS64.RED.A0TR RZ, [UR5+0xc0], R3 ;  /* 0x0000c003ffff99a7 */ /* 0x0005e20008300405 */
[----:B------:R-:W-:Y:S01]  /*5280*/  SYNCS.ARRIVE.TRANS64.RED.A1T0 RZ, [UR4], RZ ;  /* 0x000000ffffff79a7 */ /* 0x000fe20008100404 */
[----:B------:R-:W-:Y:S05]  /*5290*/  BRA.U UP2, `(.L_x_92) ;  /* 0xfffffff102d07547 */ /* 0x000fea000b83ffff */
[----:B------:R-:W-:Y:S01]  /*52a0*/  UIADD3 UR24, UPT, UPT, UR24, 0xd8, URZ ;  /* 0x000000d818187890 */ /* 0x000fe2000fffe0ff */
[----:B------:R-:W-:-:S03]  /*52b0*/  SHF.L.U32 R2, R11, 0x1f, RZ ;  /* 0x0000001f0b027819 */ /* 0x000fc600000006ff */
[----:B------:R-:W-:-:S09]  /*52c0*/  ULEA UR4, UR25, UR24, 0x3 ;  /* 0x0000001819047291 */ /* 0x000fd2000f8e18ff */
[----:B------:R-:W3:Y:S02]  /*52d0*/  SYNCS.PHASECHK.TRANS64.TRYWAIT P0, [UR4], R2 ;  /* 0x00000002ff0075a7 */ /* 0x000ee40008001104 */
[----:B---3--:R-:W-:Y:S05]  /*52e0*/  @!P0 BRA `(.L_x_93) ;  /* 0x0000003400888947 */ /* 0x008fea0003800000 */
.L_x_181:
[----:B------:R-:W-:-:S04]  /*52f0*/  UIADD3 UR4, UPT, UPT, UR25, 0x1, URZ ;  /* 0x0000000119047890 */ /* 0x000fc8000fffe0ff */
[----:B------:R-:W-:-:S04]  /*5300*/  UISETP.NE.AND UP0, UPT, UR4, 0x3, UPT ;  /* 0x000000030400788c */ /* 0x000fc8000bf05270 */
[----:B--2---:R-:W-:Y:S02]  /*5310*/  USEL UR6, URZ, 0x1, UP0 ;  /* 0x00000001ff067887 */ /* 0x004fe40008000000 */
[----:B------:R-:W-:-:S04]  /*5320*/  USEL UR4, UR4, URZ, UP0 ;  /* 0x000000ff04047287 */ /* 0x000fc80008000000 */
[----:B------:R-:W-:Y:S01]  /*5330*/  ULEA UR5, UR4, UR24, 0x3 ;  /* 0x0000001804057291 */ /* 0x000fe2000f8e18ff */
[----:B------:R-:W-:-:S04]  /*5340*/  LOP3.LUT R11, R11, UR6, RZ, 0x3c, !PT ;  /* 0x000000060b0b7c12 */ /* 0x000fc8000f8e3cff */
[----:B---3--:R-:W-:-:S04]  /*5350*/  SHF.L.U32 R2, R11, 0x1f, RZ ;  /* 0x0000001f0b027819 */ /* 0x008fc800000006ff */
[----:B------:R-:W2:Y:S02]  /*5360*/  SYNCS.PHASECHK.TRANS64.TRYWAIT P0, [UR5], R2 ;  /* 0x00000002ff0075a7 */ /* 0x000ea40008001105 */
[----:B--2---:R-:W-:Y:S05]  /*5370*/  @!P0 BRA `(.L_x_94) ;  /* 0x00000034007c8947 */ /* 0x004fea0003800000 */
.L_x_183:
[----:B------:R-:W-:-:S04]  /*5380*/  UIADD3 UR4, UPT, UPT, UR4, 0x1, URZ ;  /* 0x0000000104047890 */ /* 0x000fc8000fffe0ff */
[----:B------:R-:W-:-:S04]  /*5390*/  UISETP.NE.AND UP0, UPT, UR4, 0x3, UPT ;  /* 0x000000030400788c */ /* 0x000fc8000bf05270 */
[----:B------:R-:W-:Y:S02]  /*53a0*/  USEL UR5, URZ, 0x1, UP0 ;  /* 0x00000001ff057887 */ /* 0x000fe40008000000 */
[----:B------:R-:W-:-:S04]  /*53b0*/  USEL UR4, UR4, URZ, UP0 ;  /* 0x000000ff04047287 */ /* 0x000fc80008000000 */
[----:B------:R-:W-:Y:S01]  /*53c0*/  ULEA UR4, UR4, UR24, 0x3 ;  /* 0x0000001804047291 */ /* 0x000fe2000f8e18ff */
[----:B--2---:R-:W-:-:S04]  /*53d0*/  LOP3.LUT R2, R11, UR5, RZ, 0x3c, !PT ;  /* 0x000000050b027c12 */ /* 0x004fc8000f8e3cff */
[----:B------:R-:W-:Y:S01]  /*53e0*/  SHF.L.U32 R2, R2, 0x1f, RZ ;  /* 0x0000001f02027819 */ /* 0x000fe200000006ff */
[----:B------:R-:W-:-:S07]  /*53f0*/  IMAD.U32 R0, RZ, RZ, UR4 ;  /* 0x00000004ff007e24 */ /* 0x000fce000f8e00ff */
.L_x_95:
[----:B--2---:R2:W3:Y:S02]  /*5400*/  SYNCS.PHASECHK.TRANS64.TRYWAIT P0, [R0+URZ], R2 ;  /* 0x00000002000075a7 */ /* 0x0044e400080011ff */
[----:B---3--:R-:W-:Y:S05]  /*5410*/  @!P0 NANOSLEEP.SYNCS 0x989680 ;  /* 0x009896800000895d */ /* 0x008fea0003900000 */
[----:B------:R-:W3:Y:S02]  /*5420*/  @!P0 SYNCS.PHASECHK.TRANS64 P0, [R0+URZ], R2 ;  /* 0x00000002000085a7 */ /* 0x000ee400080010ff */
[----:B-1-3--:R-:W-:Y:S05]  /*5430*/  @P0 EXIT ;  /* 0x000000000000094d */ /* 0x00afea0003800000 */
[----:B------:R-:W-:Y:S05]  /*5440*/  BRA `(.L_x_95) ;  /* 0xfffffffc00ec7947 */ /* 0x000fea000383ffff */
.L_x_83:
[----:B------:R-:W-:-:S06]  /*5450*/  UISETP.GE.AND UP0, UPT, UR18, 0x4, UPT ;  /* 0x000000041200788c */ /* 0x000fcc000bf06270 */
[----:B------:R-:W-:-:S13]  /*5460*/  PLOP3.LUT P0, PT, PT, PT, UP0, 0x80, 0x8 ;  /* 0x000000000008781c */ /* 0x000fda0003f0f008 */
[----:B-1----:R-:W-:Y:S05]  /*5470*/  @!P0 EXIT ;  /* 0x000000000000894d */ /* 0x002fea0003800000 */
[----:B------:R-:W-:Y:S01]  /*5480*/  BAR.SYNC.DEFER_BLOCKING 0x6, 0xa0 ;  /* 0x0182800000007b1d */ /* 0x000fe20000010000 */
[C---:B------:R-:W-:Y:S01]  /*5490*/  IMAD.SHL.U32 R4, R64.reuse, 0x20, RZ ;  /* 0x0000002040047824 */ /* 0x040fe200078e00ff */
[C---:B------:R-:W-:Y:S01]  /*54a0*/  R2P PR, R64.reuse, 0x6 ;  /* 0x0000000640007804 */ /* 0x040fe20000000000 */
[C---:B------:R-:W-:Y:S01]  /*54b0*/  IMAD.SHL.U32 R2, R64.reuse, 0x4, RZ ;  /* 0x0000000440027824 */ /* 0x040fe200078e00ff */
[----:B------:R-:W-:Y:S01]  /*54c0*/  CS2R R60, SRZ ;  /* 0x00000000003c7805 */ /* 0x000fe2000001ff00 */
[----:B------:R-:W-:Y:S01]  /*54d0*/  IMAD.U32 R23, R64, 0x10000, RZ ;  /* 0x0001000040177824 */ /* 0x000fe200078e00ff */
[----:B------:R-:W-:Y:S01]  /*54e0*/  UMOV UR44, 0x400 ;  /* 0x00000400002c7882 */ /* 0x000fe20000000000 */
[----:B------:R-:W1:Y:S01]  /*54f0*/  LDCU.64 UR4, c[0x0][0x890] ;  /* 0x00011200ff0477ac */ /* 0x000e620008000a00 */
[----:B------:R-:W2:Y:S01]  /*5500*/  LDC.64 R50, c[0x0][0x8b0] ;  /* 0x00022c00ff327b82 */ /* 0x000ea20000000a00 */
[----:B------:R-:W-:Y:S01]  /*5510*/  LOP3.LUT R3, R4, 0xe0, RZ, 0xc0, !PT ;  /* 0x000000e004037812 */ /* 0x000fe200078ec0ff */
[----:B------:R-:W-:Y:S01]  /*5520*/  IMAD.SHL.U32 R52, R64, 0x10, RZ ;  /* 0x0000001040347824 */ /* 0x000fe200078e00ff */
[----:B------:R-:W-:Y:S01]  /*5530*/  ULEA UR44, UR54, UR44, 0x18 ;  /* 0x0000002c362c7291 */ /* 0x000fe2000f8ec0ff */
[----:B------:R-:W-:Y:S01]  /*5540*/  LOP3.LUT R4, R4, 0x100, RZ, 0xc0, !PT ;  /* 0x0000010004047812 */ /* 0x000fe200078ec0ff */
[----:B------:R-:W-:Y:S01]  /*5550*/  IMAD.MOV.U32 R63, RZ, RZ, 0x8 ;  /* 0x00000008ff3f7424 */ /* 0x000fe200078e00ff */
[----:B------:R-:W-:Y:S01]  /*5560*/  LOP3.LUT R2, R3, 0x1c, R2, 0xf8, !PT ;  /* 0x0000001c03027812 */ /* 0x000fe200078ef802 */
[----:B------:R-:W-:Y:S01]  /*5570*/  IMAD.MOV.U32 R62, RZ, RZ, 0x10 ;  /* 0x00000010ff3e7424 */ /* 0x000fe200078e00ff */
[----:B------:R-:W3:Y:S01]  /*5580*/  LDC.64 R48, c[0x0][0x8a8] ;  /* 0x00022a00ff307b82 */ /* 0x000ee20000000a00 */
[----:B------:R-:W-:Y:S01]  /*5590*/  SHF.R.U32.HI R3, RZ, 0x2, R64 ;  /* 0x00000002ff037819 */ /* 0x000fe20000011640 */
[----:B------:R-:W-:Y:S01]  /*55a0*/  IMAD.MOV.U32 R22, RZ, RZ, RZ ;  /* 0x000000ffff167224 */ /* 0x000fe200078e00ff */
[----:B------:R-:W-:Y:S01]  /*55b0*/  LOP3.LUT R23, R23, 0x600000, RZ, 0xc0, !PT ;  /* 0x0060000017177812 */ /* 0x000fe200078ec0ff */
[----:B------:R-:W-:Y:S01]  /*55c0*/  IMAD.MOV.U32 R59, RZ, RZ, RZ ;  /* 0x000000ffff3b7224 */ /* 0x000fe200078e00ff */
[----:B------:R-:W-:Y:S01]  /*55d0*/  LOP3.LUT R52, R4, 0x600, R52, 0xf8, !PT ;  /* 0x0000060004347812 */ /* 0x000fe200078ef834 */
[----:B------:R-:W4:Y:S01]  /*55e0*/  LDCU UR63, c[0x0][0x370] ;  /* 0x00006e00ff3f77ac */ /* 0x000f220008000800 */
[----:B------:R-:W-:Y:S01]  /*55f0*/  LOP3.LUT R2, R2, 0x4, R3, 0x78, !PT ;  /* 0x0000000402027812 */ /* 0x000fe200078e7803 */
[----:B------:R-:W4:Y:S01]  /*5600*/  LDS R0, [UR44+0x1b0] ;  /* 0x0001b02cff007984 */ /* 0x000f220008000800 */
[----:B-1----:R-:W-:Y:S01]  /*5610*/  IMAD.U32 R66, RZ, RZ, UR4 ;  /* 0x00000004ff427e24 */ /* 0x002fe2000f8e00ff */
[----:B------:R-:W-:Y:S01]  /*5620*/  UIADD3 UR4, UPT, UPT, UR44, 0x400, URZ ;  /* 0x000004002c047890 */ /* 0x000fe2000fffe0ff */
[----:B------:R-:W-:Y:S01]  /*5630*/  LOP3.LUT R52, R52, R2, RZ, 0xfc, !PT ;  /* 0x0000000234347212 */ /* 0x000fe200078efcff */
[----:B------:R-:W-:Y:S01]  /*5640*/  IMAD.U32 R65, RZ, RZ, UR5 ;  /* 0x00000005ff417e24 */ /* 0x000fe2000f8e00ff */
[----:B------:R-:W-:Y:S01]  /*5650*/  LOP3.LUT R64, R64, 0x60, RZ, 0xc0, !PT ;  /* 0x0000006040407812 */ /* 0x000fe200078ec0ff */
[----:B------:R-:W1:Y:S01]  /*5660*/  LDCU UR43, c[0x0][0xb0c] ;  /* 0x00016180ff2b77ac */ /* 0x000e620008000800 */
[----:B------:R-:W-:Y:S01]  /*5670*/  SEL R63, R63, 0xfffffff8, !P1 ;  /* 0xfffffff83f3f7807 */ /* 0x000fe20004800000 */
[----:B------:R-:W-:Y:S01]  /*5680*/  IMAD.U32 R68, RZ, RZ, UR4 ;  /* 0x00000004ff447e24 */ /* 0x000fe2000f8e00ff */
[----:B------:R-:W-:Y:S01]  /*5690*/  SEL R62, R62, 0xfffffff0, !P2 ;  /* 0xfffffff03e3e7807 */ /* 0x000fe20005000000 */
[----:B------:R-:W1:Y:S01]  /*56a0*/  LDCU UR39, c[0x0][0xb30] ;  /* 0x00016600ff2777ac */ /* 0x000e620008000800 */
[----:B------:R-:W1:Y:S01]  /*56b0*/  LDCU.64 UR60, c[0x0][0x888] ;  /* 0x00011100ff3c77ac */ /* 0x000e620008000a00 */
[----:B------:R-:W1:Y:S01]  /*56c0*/  LDCU.64 UR40, c[0x0][0xb28] ;  /* 0x00016500ff2877ac */ /* 0x000e620008000a00 */
[----:B------:R-:W1:Y:S01]  /*56d0*/  LDCU.128 UR56, c[0x0][0xb10] ;  /* 0x00016200ff3877ac */ /* 0x000e620008000c00 */
[----:B------:R-:W1:Y:S01]  /*56e0*/  LDCU UR62, c[0x0][0x374] ;  /* 0x00006e80ff3e77ac */ /* 0x000e620008000800 */
[----:B------:R-:W-:Y:S01]  /*56f0*/  UMOV UR55, 0x1 ;  /* 0x0000000100377882 */ /* 0x000fe20000000000 */
[----:B------:R-:W-:Y:S01]  /*5700*/  UMOV UR46, URZ ;  /* 0x000000ff002e7c82 */ /* 0x000fe20008000000 */
[----:B------:R-:W-:Y:S01]  /*5710*/  UMOV UR53, URZ ;  /* 0x000000ff00357c82 */ /* 0x000fe20008000000 */
[----:B------:R-:W-:Y:S01]  /*5720*/  UMOV UR52, URZ ;  /* 0x000000ff00347c82 */ /* 0x000fe20008000000 */
[----:B-1234-:R-:W-:-:S07]  /*5730*/  IMAD.IADD R23, R0, 0x1, R23 ;  /* 0x0000000100177824 */ /* 0x01efce00078e0217 */
.L_x_126:
[C---:B------:R-:W-:Y:S02]  /*5740*/  LEA R0, R59.reuse, UR44, 0x3 ;  /* 0x0000002c3b007c11 */ /* 0x040fe4000f8e18ff */
[----:B------:R-:W-:Y:S02]  /*5750*/  SHF.L.U32 R2, R60, 0x1f, RZ ;  /* 0x0000001f3c027819 */ /* 0x000fe400000006ff */
[----:B------:R-:W-:Y:S02]  /*5760*/  LEA R4, R59, UR44, 0x4 ;  /* 0x0000002c3b047c11 */ /* 0x000fe4000f8e20ff */
[----:B------:R-:W1:Y:S02]  /*5770*/  SYNCS.PHASECHK.TRANS64.TRYWAIT P0, [R0+URZ+0x100], R2 ;  /* 0x00010002000075a7 */ /* 0x000e6400080011ff */
[----:B-1----:R-:W-:Y:S05]  /*5780*/  @!P0 BRA `(.L_x_96) ;  /* 0x0000003000908947 */ /* 0x002fea0003800000 */
.L_x_184:
[----:B------:R-:W-:Y:S01]  /*5790*/  R2UR UR7, R67 ;  /* 0x00000000430772ca */ /* 0x000fe200000e0000 */
[----:B------:R-:W2:Y:S01]  /*57a0*/  LDS.128 R4, [R4+0x190] ;  /* 0x0001900004047984 */ /* 0x000ea20000000c00 */
[----:B-1----:R-:W-:Y:S01]  /*57b0*/  VIADD R0, R0, 0x110 ;  /* 0x0000011000007836 */ /* 0x002fe20000000000 */
[----:B------:R-:W-:Y:S04]  /*57c0*/  UISETP.GE.AND UP0, UPT, UR42, 0x1, UPT ;  /* 0x000000012a00788c */ /* 0x000fe8000bf06270 */
[----:B------:R-:W-:Y:S01]  /*57d0*/  PRMT R0, RZ, 0x654, R0 ;  /* 0x00000654ff007816 */ /* 0x000fe20000000000 */
[----:B------:R-:W-:Y:S01]  /*57e0*/  @!PT LDS RZ, [RZ] ;  /* 0x00000000fffff984 */ /* 0x000fe20000000800 */
[----:B------:R-:W-:Y:S01]  /*57f0*/  @!PT LDS RZ, [RZ] ;  /* 0x00000000fffff984 */ /* 0x000fe20000000800 */
[----:B------:R-:W-:Y:S01]  /*5800*/  @!PT LDS RZ, [RZ] ;  /* 0x00000000fffff984 */ /* 0x000fe20000000800 */
[----:B------:R-:W-:Y:S01]  /*5810*/  @!PT LDS RZ, [RZ] ;  /* 0x00000000fffff984 */ /* 0x000fe20000000800 */
[----:B------:R1:W-:Y:S06]  /*5820*/  MEMBAR.ALL.CTA ;  /* 0x0000000000007992 */ /* 0x0003ec0000008000 */
[----:B-1----:R-:W1:Y:S02]  /*5830*/  FENCE.VIEW.ASYNC.S ;  /* 0x00000000000073c6 */ /* 0x002e640000000000 */
[----:B-1----:R1:W-:Y:S01]  /*5840*/  SYNCS.ARRIVE.TRANS64.RED.A1T0 RZ, [R0+URZ], RZ ;  /* 0x000000ff00ff79a7 */ /* 0x0023e200081004ff */
[----:B--2---:R-:W-:Y:S11]  /*5850*/  LOP3.LUT P0, RZ, R6, 0x1, RZ, 0xc0, !PT ;  /* 0x0000000106ff7812 */ /* 0x004ff6000780c0ff */
[----:B------:R-:W-:Y:S02]  /*5860*/  @!UPT UIADD3 URZ, UPT, UPT, URZ, URZ, URZ ;  /* 0x000000fffffff290 */ /* 0x000fe4000fffe0ff */
[----:B------:R-:W-:Y:S01]  /*5870*/  VOTEU.ANY UP1, P0 ;  /* 0x0000000000ff7886 */ /* 0x000fe20000020100 */
[----:B------:R-:W-:Y:S01]  /*5880*/  PLOP3.LUT P0, PT, PT, PT, UP1, 0x80, 0x8 ;  /* 0x000000000008781c */ /* 0x000fe20003f0f018 */
[----:B------:R-:W-:Y:S06]  /*5890*/  UP2UR UR4, UPR, URZ, 0x2 ;  /* 0x00000002ff047883 */ /* 0x000fec0008000000 */
[----:B------:R-:W-:Y:S06]  /*58a0*/  IMAD.U32 R69, RZ, RZ, UR4 ;  /* 0x00000004ff457e24 */ /* 0x000fec000f8e00ff */
[----:B------:R-:W-:Y:S02]  /*58b0*/  @P0 SHF.R.U32.HI R2, RZ, 0x10, R5 ;  /* 0x00000010ff020819 */ /* 0x000fe40000011605 */
[----:B------:R-:W-:Y:S02]  /*58c0*/  @P0 MOV R3, R4 ;  /* 0x0000000400030202 */ /* 0x000fe40000000f00 */
[----:B------:R-:W-:Y:S02]  /*58d0*/  @P0 R2UR UR4, R2 ;  /* 0x00000000020402ca */ /* 0x000fe400000e0000 */
[----:B------:R-:W-:Y:S02]  /*58e0*/  @P0 LOP3.LUT R4, R5, 0xffff, RZ, 0xc0, !PT ;  /* 0x0000ffff05040812 */ /* 0x000fe400078ec0ff */
[----:B------:R-:W-:Y:S02]  /*58f0*/  @P0 R2UR UR6, R3 ;  /* 0x00000000030602ca */ /* 0x000fe400000e0000 */
[----:B------:R-:W-:Y:S07]  /*5900*/  @P0 R2UR UR5, R4 ;  /* 0x00000000040502ca */ /* 0x000fee00000e0000 */
[----:B------:R-:W-:Y:S02]  /*5910*/  @UP1 UMOV UR7, UR4 ;  /* 0x0000000400071c82 */ /* 0x000fe40008000000 */
[----:B------:R-:W-:Y:S02]  /*5920*/  IMAD.U32 R67, RZ, RZ, UR7 ;  /* 0x00000007ff437e24 */ /* 0x000fe4000f8e00ff */
[----:B------:R-:W-:Y:S02]  /*5930*/  @UP1 UMOV UR38, UR6 ;  /* 0x0000000600261c82 */ /* 0x000fe40008000000 */
[----:B------:R-:W-:Y:S01]  /*5940*/  @UP1 UMOV UR37, UR5 ;  /* 0x0000000500251c82 */ /* 0x000fe20008000000 */
[----:B-1----:R-:W-:Y:S05]  /*5950*/  BRA.U !UP0, `(.L_x_97) ;  /* 0x0000000108cc7547 */ /* 0x002fea000b800000 */
[----:B------:R-:W1:Y:S01]  /*5960*/  LDCU UR12, c[0x0][0xb20] ;  /* 0x00016400ff0c77ac */ /* 0x000e620008000800 */
[----:B------:R-:W-:Y:S02]  /*5970*/  UIMAD.WIDE.U32 UR4, UR62, UR59, URZ ;  /* 0x0000003b3e0472a5 */ /* 0x000fe4000f8e00ff */
[----:B------:R-:W-:Y:S02]  /*5980*/  UIMAD.WIDE.U32 UR6, UR63, UR56, URZ ;  /* 0x000000383f0672a5 */ /* 0x000fe4000f8e00ff */
[----:B------:R-:W-:Y:S02]  /*5990*/  UISETP.NE.AND UP0, UPT, UR58, 0x1, UPT ;  /* 0x000000013a00788c */ /* 0x000fe4000bf05270 */
[----:B------:R-:W-:Y:S02]  /*59a0*/  UIMAD.WIDE.U32 UR8, UR37, UR59, URZ ;  /* 0x0000003b250872a5 */ /* 0x000fe4000f8e00ff */
[----:B------:R-:W-:Y:S02]  /*59b0*/  UIMAD.WIDE.U32 UR10, UR38, UR56, URZ ;  /* 0x00000038260a72a5 */ /* 0x000fe4000f8e00ff */
[----:B------:R-:W-:Y:S02]  /*59c0*/  UISETP.NE.AND UP1, UPT, UR43, 0x1, UPT ;  /* 0x000000012b00788c */ /* 0x000fe4000bf25270 */
[----:B------:R-:W-:Y:S01]  /*59d0*/  UISETP.NE.AND UP2, UPT, UR42, 0x1, UPT ;  /* 0x000000012a00788c */ /* 0x000fe2000bf45270 */
[----:B------:R-:W-:Y:S02]  /*59e0*/  UMOV UR4, UR5 ;  /* 0x0000000500047c82 */ /* 0x000fe40008000000 */
[----:B-1----:R-:W-:Y:S03]  /*59f0*/  USHF.R.U32.HI UR5, URZ, UR12, UR4 ;  /* 0x0000000cff057299 */ /* 0x002fe60008011604 */
[----:B------:R-:W-:Y:S02]  /*5a00*/  UMOV UR4, UR7 ;  /* 0x0000000700047c82 */ /* 0x000fe40008000000 */
[----:B------:R-:W-:Y:S02]  /*5a10*/  USHF.R.U32.HI UR7, URZ, UR57, UR4 ;  /* 0x00000039ff077299 */ /* 0x000fe40008011604 */
[----:B------:R-:W-:Y:S02]  /*5a20*/  USEL UR4, UR62, UR5, !UP0 ;  /* 0x000000053e047287 */ /* 0x000fe4000c000000 */
[----:B------:R-:W-:Y:S01]  /*5a30*/  USEL UR7, UR63, UR7, !UP1 ;  /* 0x000000073f077287 */ /* 0x000fe2000c800000 */
[----:B------:R-:W-:Y:S01]  /*5a40*/  UMOV UR5, UR9 ;  /* 0x0000000900057c82 */ /* 0x000fe20008000000 */
[----:B------:R-:W-:Y:S02]  /*5a50*/  UIMAD.WIDE.U32 UR8, UR4, UR40, URZ ;  /* 0x00000028040872a5 */ /* 0x000fe4000f8e00ff */
[----:B------:R-:W-:Y:S03]  /*5a60*/  USHF.R.U32.HI UR6, URZ, UR12, UR5 ;  /* 0x0000000cff067299 */ /* 0x000fe60008011605 */
[----:B------:R-:W-:Y:S01]  /*5a70*/  UMOV UR5, UR11 ;  /* 0x0000000b00057c82 */ /* 0x000fe20008000000 */
[----:B------:R-:W-:Y:S02]  /*5a80*/  UIMAD.WIDE.U32 UR10, UR7, UR40, URZ ;  /* 0x00000028070a72a5 */ /* 0x000fe4000f8e00ff */
[----:B------:R-:W-:Y:S02]  /*5a90*/  USHF.R.U32.HI UR12, URZ, UR57, UR5 ;  /* 0x00000039ff0c7299 */ /* 0x000fe40008011605 */
[----:B------:R-:W-:Y:S01]  /*5aa0*/  USEL UR6, UR37, UR6, !UP0 ;  /* 0x0000000625067287 */ /* 0x000fe2000c000000 */
[----:B------:R-:W-:Y:S02]  /*5ab0*/  UMOV UR5, UR9 ;  /* 0x0000000900057c82 */ /* 0x000fe40008000000 */
[----:B------:R-:W-:Y:S01]  /*5ac0*/  UMOV UR10, UR11 ;  /* 0x0000000b000a7c82 */ /* 0x000fe20008000000 */
[----:B------:R-:W-:Y:S02]  /*5ad0*/  @UP2 USHF.R.U32.HI UR4, URZ, UR41, UR5 ;  /* 0x00000029ff042299 */ /* 0x000fe40008011605 */
[----:B------:R-:W-:Y:S02]  /*5ae0*/  @UP2 USHF.R.U32.HI UR7, URZ, UR41, UR10 ;  /* 0x00000029ff072299 */ /* 0x000fe4000801160a */
[----:B------:R-:W-:Y:S02]  /*5af0*/  UIMAD UR4, UR42, UR4, URZ ;  /* 0x000000042a0472a4 */ /* 0x000fe4000f8e02ff */
[----:B------:R-:W-:Y:S02]  /*5b00*/  UIMAD.WIDE.U32 UR10, UR6, UR40, URZ ;  /* 0x00000028060a72a5 */ /* 0x000fe4000f8e00ff */
[----:B------:R-:W-:Y:S02]  /*5b10*/  USEL UR5, UR38, UR12, !UP1 ;  /* 0x0000000c26057287 */ /* 0x000fe4000c800000 */
[----:B------:R-:W-:Y:S02]  /*5b20*/  UIMAD UR8, UR42, UR7, URZ ;  /* 0x000000072a0872a4 */ /* 0x000fe4000f8e02ff */
[----:B------:R-:W-:Y:S03]  /*5b30*/  UISETP.GE.AND UP0, UPT, UR6, UR4, UPT ;  /* 0x000000040600728c */ /* 0x000fe6000bf06270 */
[----:B------:R-:W-:Y:S01]  /*5b40*/  UMOV UR4, UR11 ;  /* 0x0000000b00047c82 */ /* 0x000fe20008000000 */
[----:B------:R-:W-:Y:S02]  /*5b50*/  UISETP.GE.OR UP0, UPT, UR5, UR8, UP0 ;  /* 0x000000080500728c */ /* 0x000fe40008706670 */
[----:B------:R-:W-:Y:S02]  /*5b60*/  USHF.R.U32.HI UR4, URZ, UR41, UR4 ;  /* 0x00000029ff047299 */ /* 0x000fe40008011604 */
[----:B------:R-:W-:Y:S02]  /*5b70*/  UIMAD.WIDE.U32 UR8, UR5, UR40, URZ ;  /* 0x00000028050872a5 */ /* 0x000fe4000f8e00ff */
[----:B------:R-:W-:Y:S02]  /*5b80*/  USEL UR11, UR6, UR4, !UP2 ;  /* 0x00000004060b7287 */ /* 0x000fe4000d000000 */
[----:B------:R-:W-:Y:S02]  /*5b90*/  UIADD3 UR8, UPT, UPT, -UR5, URZ, URZ ;  /* 0x000000ff05087290 */ /* 0x000fe4000fffe1ff */
[----:B------:R-:W-:Y:S01]  /*5ba0*/  UIADD3 UR10, UPT, UPT, -UR11, URZ, URZ ;  /* 0x000000ff0b0a7290 */ /* 0x000fe2000fffe1ff */
[----:B------:R-:W-:Y:S01]  /*5bb0*/  @!UP0 UMOV UR4, UR9 ;  /* 0x0000000900048c82 */ /* 0x000fe20008000000 */
[----:B------:R-:W-:Y:S02]  /*5bc0*/  UIADD3 UR9, UPT, UPT, -UR6, URZ, URZ ;  /* 0x000000ff06097290 */ /* 0x000fe4000fffe1ff */
[----:B------:R-:W-:Y:S02]  /*5bd0*/  @!UP0 USHF.R.U32.HI UR4, URZ, UR41, UR4 ;  /* 0x00000029ff048299 */ /* 0x000fe40008011604 */
[----:B------:R-:W-:Y:S02]  /*5be0*/  UIMAD UR10, UR42, UR10, UR6 ;  /* 0x0000000a2a0a72a4 */ /* 0x000fe4000f8e0206 */
[----:B------:R-:W-:Y:S04]  /*5bf0*/  @!UP0 USEL UR4, UR5, UR4, !UP2 ;  /* 0x0000000405048287 */ /* 0x000fe8000d000000 */
[----:B------:R-:W-:Y:S02]  /*5c00*/  @!UP0 UIMAD UR10, UR7, UR10, UR4 ;  /* 0x0000000a070a82a4 */ /* 0x000fe4000f8e0204 */
[----:B------:R-:W-:Y:S02]  /*5c10*/  @!UP0 UIADD3 UR11, UPT, UPT, UR11, -UR4, URZ ;  /* 0x800000040b0b8290 */ /* 0x000fe4000fffe0ff */
[----:B------:R-:W-:Y:S02]  /*5c20*/  UIMAD UR7, UR43, UR8, UR38 ;  /* 0x000000082b0772a4 */ /* 0x000fe4000f8e0226 */
[----:B------:R-:W-:Y:S02]  /*5c30*/  @!UP0 UIMAD UR6, UR11, UR42, UR5 ;  /* 0x0000002a0b0682a4 */ /* 0x000fe4000f8e0205 */
[----:B------:R-:W-:Y:S01]  /*5c40*/  UIMAD UR4, UR58, UR9, UR37 ;  /* 0x000000093a0472a4 */ /* 0x000fe2000f8e0225 */
[----:B------:R-:W-:Y:S02]  /*5c50*/  @!UP0 UMOV UR5, UR10 ;  /* 0x0000000a00058c82 */ /* 0x000fe40008000000 */
[----:B------:R-:W-:Y:S02]  /*5c60*/  UIMAD UR38, UR5, UR43, UR7 ;  /* 0x0000002b052672a4 */ /* 0x000fe4000f8e0207 */
[----:B------:R-:W-:Y:S11]  /*5c70*/  UIMAD UR37, UR6, UR58, UR4 ;  /* 0x0000003a062572a4 */ /* 0x000ff6000f8e0204 */
[----:B------:R-:W-:Y:S01]  /*5c80*/  @!UPT UIADD3 URZ, UPT, UPT, URZ, URZ, URZ ;  /* 0x000000fffffff290 */ /* 0x000fe2000fffe0ff */
.L_x_97:
[----:B------:R-:W-:Y:S01]  /*5c90*/  UISETP.NE.AND UP0, UPT, UR39, 0x1, UPT ;  /* 0x000000012700788c */ /* 0x000fe2000bf05270 */
[----:B------:R-:W-:Y:S01]  /*5ca0*/  R2UR UR11, R68 ;  /* 0x00000000440b72ca */ /* 0x000fe200000e0000 */
[----:B------:R-:W-:Y:S01]  /*5cb0*/  USHF.L.U32 UR50, UR26, 0x6, URZ ;  /* 0x000000061a327899 */ /* 0x000fe200080006ff */
[----:B------:R-:W-:Y:S01]  /*5cc0*/  IADD3 R59, PT, PT, R59, 0x1, RZ ;  /* 0x000000013b3b7810 */ /* 0x000fe20007ffe0ff */
[----:B------:R-:W-:Y:S07]  /*5cd0*/  USHF.L.U32 UR49, UR30, 0x6, URZ ;  /* 0x000000061e317899 */ /* 0x000fee00080006ff */
[----:B------:R-:W1:Y:S01]  /*5ce0*/  @!UP0 LDCU.128 UR12, c[0x0][0xb10] ;  /* 0x00016200ff0c87ac */ /* 0x000e620008000c00 */
[----:B------:R-:W2:Y:S01]  /*5cf0*/  @!UP0 LDCU UR5, c[0x0][0xb0c] ;  /* 0x00016180ff0587ac */ /* 0x000ea20008000800 */
[----:B------:R-:W3:Y:S01]  /*5d00*/  @!UP0 LDCU UR10, c[0x0][0xb20] ;  /* 0x00016400ff0a87ac */ /* 0x000ee20008000800 */
[----:B-1----:R-:W-:Y:S02]  /*5d10*/  UIMAD.WIDE.U32 UR8, UR38, UR12, URZ ;  /* 0x0000000c260872a5 */ /* 0x002fe4000f8e00ff */
[----:B------:R-:W-:Y:S02]  /*5d20*/  UIMAD.WIDE.U32 UR6, UR37, UR15, URZ ;  /* 0x0000000f250672a5 */ /* 0x000fe4000f8e00ff */
[----:B------:R-:W-:Y:S03]  /*5d30*/  @!UP0 UISETP.NE.AND UP1, UPT, UR14, 0x1, UPT ;  /* 0x000000010e00888c */ /* 0x000fe6000bf25270 */
[----:B------:R-:W-:Y:S01]  /*5d40*/  @!UP0 UMOV UR4, UR9 ;  /* 0x0000000900048c82 */ /* 0x000fe20008000000 */
[----:B--2---:R-:W-:Y:S02]  /*5d50*/  @!UP0 UISETP.NE.AND UP2, UPT, UR5, 0x1, UPT ;  /* 0x000000010500888c */ /* 0x004fe4000bf45270 */
[----:B------:R-:W-:Y:S01]  /*5d60*/  @!UP0 USHF.R.U32.HI UR4, URZ, UR13, UR4 ;  /* 0x0000000dff048299 */ /* 0x000fe20008011604 */
[----:B------:R-:W-:Y:S02]  /*5d70*/  @!UP0 UMOV UR6, UR7 ;  /* 0x0000000700068c82 */ /* 0x000fe40008000000 */
[----:B---3--:R-:W-:Y:S02]  /*5d80*/  @!UP0 USHF.R.U32.HI UR6, URZ, UR10, UR6 ;  /* 0x0000000aff068299 */ /* 0x008fe40008011606 */
[----:B------:R-:W-:Y:S02]  /*5d90*/  @!UP0 USEL UR7, UR38, UR4, !UP2 ;  /* 0x0000000426078287 */ /* 0x000fe4000d000000 */
[----:B------:R-:W-:Y:S04]  /*5da0*/  @!UP0 USEL UR6, UR37, UR6, !UP1 ;  /* 0x0000000625068287 */ /* 0x000fe8000c800000 */
[----:B------:R-:W-:Y:S02]  /*5db0*/  @!UP0 UIADD3 UR4, UPT, UPT, -UR7, UR6, URZ ;  /* 0x0000000607048290 */ /* 0x000fe4000fffe1ff */
[----:B------:R-:W-:Y:S02]  /*5dc0*/  @!UP0 UIADD3 UR6, UPT, UPT, UR7, -UR6, URZ ;  /* 0x8000000607068290 */ /* 0x000fe4000fffe0ff */
[----:B------:R-:W-:Y:S02]  /*5dd0*/  @!UP0 UIMAD UR38, UR4, UR5, UR38 ;  /* 0x00000005042682a4 */ /* 0x000fe4000f8e0226 */
[----:B------:R-:W-:Y:S02]  /*5de0*/  @!UP0 UIMAD UR37, UR6, UR14, UR37 ;  /* 0x0000000e062582a4 */ /* 0x000fe4000f8e0225 */
[----:B------:R-:W-:Y:S09]  /*5df0*/  ULOP3.LUT UP0, URZ, UR11, 0x3f0, URZ, 0xc0, !UPT ;  /* 0x000003f00bff7892 */ /* 0x000ff2000f80c0ff */
[----:B------:R-:W-:Y:S05]  /*5e00*/  BRA.U !UP0, `(.L_x_98) ;  /* 0x00000001087c7547 */ /* 0x000fea000b800000 */
[----:B------:R-:W1:Y:S01]  /*5e10*/  LDCU.64 UR8, c[0x4][0x80] ;  /* 0x01001000ff0877ac */ /* 0x000e620008000a00 */
[----:B------:R-:W-:Y:S01]  /*5e20*/  MOV R2, 0x0 ;  /* 0x0000000000027802 */ /* 0x000fe20000000f00 */
[----:B------:R-:W-:Y:S02]  /*5e30*/  HFMA2 R12, -RZ, RZ, 0, 5.9604644775390625e-08 ;  /* 0x00000001ff0c7431 */ /* 0x000fe400000001ff */
[----:B------:R-:W-:Y:S01]  /*5e40*/  IMAD.MOV.U32 R8, RZ, RZ, 0x70 ;  /* 0x00000070ff087424 */ /* 0x000fe200078e00ff */
[----:B------:R2:W3:Y:S01]  /*5e50*/  LDC.64 R14, c[0x4][R2] ;  /* 0x01000000020e7b82 */ /* 0x0004e20000000a00 */
[----:B------:R-:W4:Y:S01]  /*5e60*/  LDCU.64 UR6, c[0x4][0x88] ;  /* 0x01001100ff0677ac */ /* 0x000f220008000a00 */
[----:B------:R-:W-:Y:S01]  /*5e70*/  IMAD.MOV.U32 R13, RZ, RZ, RZ ;  /* 0x000000ffff0d7224 */ /* 0x000fe200078e00ff */
[----:B------:R-:W2:Y:S01]  /*5e80*/  LDCU.64 UR4, c[0x4][0x8] ;  /* 0x01000100ff0477ac */ /* 0x000ea20008000a00 */
[----:B-1----:R-:W-:Y:S01]  /*5e90*/  MOV R5, UR9 ;  /* 0x0000000900057c02 */ /* 0x002fe20008000f00 */
[----:B------:R-:W-:Y:S01]  /*5ea0*/  IMAD.U32 R4, RZ, RZ, UR8 ;  /* 0x00000008ff047e24 */ /* 0x000fe2000f8e00ff */
[----:B----4-:R-:W-:Y:S01]  /*5eb0*/  MOV R7, UR7 ;  /* 0x0000000700077c02 */ /* 0x010fe20008000f00 */
[----:B------:R-:W-:Y:S01]  /*5ec0*/  IMAD.U32 R6, RZ, RZ, UR6 ;  /* 0x00000006ff067e24 */ /* 0x000fe2000f8e00ff */
[----:B--2---:R-:W-:Y:S01]  /*5ed0*/  MOV R11, UR5 ;  /* 0x00000005000b7c02 */ /* 0x004fe20008000f00 */
[----:B------:R-:W-:Y:S02]  /*5ee0*/  IMAD.U32 R10, RZ, RZ, UR4 ;  /* 0x00000004ff0a7e24 */ /* 0x000fe4000f8e00ff */
[----:B------:R-:W-:Y:S07]  /*5ef0*/  LEPC R20, `(.L_x_99) ;  /* 0x000000001014794e */ /* 0x000fee0000000000 */
[----:B---3-5:R-:W-:Y:S05]  /*5f00*/  CALL.ABS.NOINC R14 ;  /* 0x000000000e007343 */ /* 0x028fea0003c00000 */
.L_x_99:
[----:B------:R-:W1:Y:S01]  /*5f10*/  LDCU.64 UR8, c[0x4][0x80] ;  /* 0x01001000ff0877ac */ /* 0x000e620008000a00 */
[----:B------:R-:W2:Y:S01]  /*5f20*/  LDC.64 R2, c[0x4][R2] ;  /* 0x0100000002027b82 */ /* 0x000ea20000000a00 */
[----:B------:R-:W-:Y:S02]  /*5f30*/  HFMA2 R12, -RZ, RZ, 0, 5.9604644775390625e-08 ;  /* 0x00000001ff0c7431 */ /* 0x000fe400000001ff */
[----:B------:R-:W-:Y:S02]  /*5f40*/  IMAD.MOV.U32 R8, RZ, RZ, 0x70 ;  /* 0x00000070ff087424 */ /* 0x000fe400078e00ff */
[----:B------:R-:W-:Y:S01]  /*5f50*/  IMAD.MOV.U32 R13, RZ, RZ, RZ ;  /* 0x000000ffff0d7224 */ /* 0x000fe200078e00ff */
[----:B------:R-:W3:Y:S01]  /*5f60*/  LDCU.64 UR6, c[0x4][0x88] ;  /* 0x01001100ff0677ac */ /* 0x000ee20008000a00 */
[----:B------:R-:W4:Y:S01]  /*5f70*/  LDCU.64 UR4, c[0x4][0x8] ;  /* 0x01000100ff0477ac */ /* 0x000f220008000a00 */
[----:B-1----:R-:W-:Y:S02]  /*5f80*/  MOV R4, UR8 ;  /* 0x0000000800047c02 */ /* 0x002fe40008000f00 */
[----:B------:R-:W-:Y:S02]  /*5f90*/  MOV R5, UR9 ;  /* 0x0000000900057c02 */ /* 0x000fe40008000f00 */
[----:B---3--:R-:W-:Y:S01]  /*5fa0*/  MOV R7, UR7 ;  /* 0x0000000700077c02 */ /* 0x008fe20008000f00 */
[----:B------:R-:W-:Y:S01]  /*5fb0*/  IMAD.U32 R6, RZ, RZ, UR6 ;  /* 0x00000006ff067e24 */ /* 0x000fe2000f8e00ff */
[----:B----4-:R-:W-:Y:S01]  /*5fc0*/  MOV R11, UR5 ;  /* 0x00000005000b7c02 */ /* 0x010fe20008000f00 */
[----:B------:R-:W-:Y:S02]  /*5fd0*/  IMAD.U32 R10, RZ, RZ, UR4 ;  /* 0x00000004ff0a7e24 */ /* 0x000fe4000f8e00ff */
[----:B------:R-:W-:Y:S07]  /*5fe0*/  LEPC R20, `(.L_x_98) ;  /* 0x000000001014794e */ /* 0x000fee0000000000 */
[----:B--2---:R-:W-:Y:S05]  /*5ff0*/  CALL.ABS.NOINC R2 ;  /* 0x0000000002007343 */ /* 0x004fea0003c00000 */
.L_x_98:
[----:B------:R-:W-:Y:S02]  /*6000*/  R2UR UR6, R57 ;  /* 0x00000000390672ca */ /* 0x000fe400000e0000 */
[----:B------:R-:W-:Y:S02]  /*6010*/  R2UR UR5, R66 ;  /* 0x00000000420572ca */ /* 0x000fe400000e0000 */
[----:B------:R-:W-:Y:S02]  /*6020*/  R2UR UR4, R65 ;  /* 0x00000000410472ca */ /* 0x000fe400000e0000 */
[----:B------:R-:W-:Y:S02]  /*6030*/  ISETP.NE.U32.AND P4, PT, R50, RZ, PT ;  /* 0x000000ff3200720c */ /* 0x000fe40003f85070 */
[----:B------:R-:W-:Y:S02]  /*6040*/  ISETP.NE.U32.AND P2, PT, RZ, UR60, PT ;  /* 0x0000003cff007c0c */ /* 0x000fe4000bf45070 */
[----:B------:R-:W-:Y:S02]  /*6050*/  ISETP.NE.AND.EX P4, PT, R51, RZ, PT, P4 ;  /* 0x000000ff3300720c */ /* 0x000fe40003f85340 */
[----:B------:R-:W-:Y:S01]  /*6060*/  ISETP.NE.AND.EX P2, PT, RZ, UR61, PT, P2 ;  /* 0x0000003dff007c0c */ /* 0x000fe2000bf45320 */
[----:B------:R-:W-:Y:S02]  /*6070*/  UISETP.NE.AND UP2, UPT, UR6, URZ, UPT ;  /* 0x000000ff0600728c */ /* 0x000fe4000bf45270 */
[----:B------:R-:W-:Y:S04]  /*6080*/  UISETP.NE.U32.AND UP0, UPT, UR5, URZ, UPT ;  /* 0x000000ff0500728c */ /* 0x000fe8000bf05070 */
[----:B------:R-:W-:Y:S01]  /*6090*/  UISETP.NE.AND.EX UP1, UPT, UR4, URZ, UPT, UP0 ;  /* 0x000000ff0400728c */ /* 0x000fe2000bf25300 */
[----:B------:R-:W-:Y:S01]  /*60a0*/  PLOP3.LUT P1, PT, PT, PT, UP2, 0x80, 0x8 ;  /* 0x000000000008781c */ /* 0x000fe20003f2f028 */
[----:B------:R-:W-:Y:S03]  /*60b0*/  UPLOP3.LUT UP0, UPT, UPT, UPT, UPT, 0x40, 0x4 ;  /* 0x000000000004789c */ /* 0x000fe60003f0e870 */
[----:B------:R-:W-:Y:S06]  /*60c0*/  @UP2 UPLOP3.LUT UP0, UPT, UPT, UPT, UP1, 0x80, 0x8 ;  /* 0x000000000008289c */ /* 0x000fec0003f0f010 */
[----:B------:R-:W-:Y:S01]  /*60d0*/  PLOP3.LUT P0, PT, PT, PT, UP0, 0x80, 0x8 ;  /* 0x000000000008781c */ /* 0x000fe20003f0f008 */
[----:B------:R-:W-:Y:S01]  /*60e0*/  @!UPT UIADD3 URZ, UPT, UPT, URZ, URZ, URZ ;  /* 0x000000fffffff290 */ /* 0x000fe2000fffe0ff */
[----:B------:R-:W-:Y:S11]  /*60f0*/  BRA.U !UP1, `(.L_x_100) ;  /* 0x0000000109407547 */ /* 0x000ff6000b800000 */
[----:B------:R-:W-:Y:S01]  /*6100*/  UISETP.NE.U32.AND UP0, UPT, UR60, URZ, UPT ;  /* 0x000000ff3c00728c */ /* 0x000fe2000bf05070 */
[----:B------:R-:W-:Y:S01]  /*6110*/  R2UR UR6, R66 ;  /* 0x00000000420672ca */ /* 0x000fe200000e0000 */
[----:B------:R-:W1:Y:S01]  /*6120*/  LDCU.64 UR8, c[0x0][0x358] ;  /* 0x00006b00ff0877ac */ /* 0x000e620008000a00 */
[----:B------:R-:W-:Y:S02]  /*6130*/  HFMA2 R53, -RZ, RZ, 0, 5.9604644775390625e-08 ;  /* 0x00000001ff357431 */ /* 0x000fe400000001ff */
[----:B------:R-:W-:Y:S01]  /*6140*/  IMAD.MOV.U32 R0, RZ, RZ, 0x1 ;  /* 0x00000001ff007424 */ /* 0x000fe200078e00ff */
[----:B------:R-:W-:Y:S06]  /*6150*/  UISETP.NE.AND.EX UP0, UPT, UR61, URZ, UPT, UP0 ;  /* 0x000000ff3d00728c */ /* 0x000fec000bf05300 */
[----:B------:R-:W-:Y:S05]  /*6160*/  PLOP3.LUT P3, PT, PT, PT, UP0, 0x80, 0x8 ;  /* 0x000000000008781c */ /* 0x000fea0003f6f008 */
[----:B------:R-:W2:Y:S01]  /*6170*/  @UP0 LDCU.64 UR4, c[0x0][0x888] ;  /* 0x00011100ff0407ac */ /* 0x000ea20008000a00 */
[----:B------:R-:W-:Y:S07]  /*6180*/  @UP0 UIMAD UR6, UR36, UR6, URZ ;  /* 0x00000006240602a4 */ /* 0x000fee000f8e02ff */
[----:B------:R-:W-:Y:S01]  /*6190*/  @!P3 PRMT R53, R0, 0x7610, R53 ;  /* 0x000076100035b816 */ /* 0x000fe20000000035 */
[----:B--2---:R-:W-:Y:S06]  /*61a0*/  @UP0 UIMAD.WIDE UR4, UR6, 0x4, UR4 ;  /* 0x00000004060408a5 */ /* 0x004fec000f8e0204 */
[----:B-----5:R-:W-:Y:S02]  /*61b0*/  IMAD.U32 R26, RZ, RZ, UR4 ;  /* 0x00000004ff1a7e24 */ /* 0x020fe4000f8e00ff */
[----:B------:R-:W-:Y:S03]  /*61c0*/  IMAD.U32 R27, RZ, RZ, UR5 ;  /* 0x00000005ff1b7e24 */ /* 0x000fe6000f8e00ff */
[----:B------:R-:W2:Y:S02]  /*61d0*/  @!UP0 LDCU UR4, c[0x0][0x880] ;  /* 0x00011000ff0487ac */ /* 0x000ea40008000800 */
[----:B-1----:R1:W5:Y:S02]  /*61e0*/  @P3 LDG.E R26, desc[UR8][R26.64] ;  /* 0x000000081a1a3981 */ /* 0x002364000c1e1900 */
[----:B-12---:R-:W-:Y:S02]  /*61f0*/  @!P3 MOV R26, UR4 ;  /* 0x00000004001abc02 */ /* 0x006fe40008000f00 */
.L_x_100:
[----:B------:R-:W-:Y:S05]  /*6200*/  @!P4 BRA `(.L_x_101) ;  /* 0x000000000024c947 */ /* 0x000fea0003800000 */
[----:B------:R-:W-:Y:S01]  /*6210*/  ISETP.NE.U32.AND P3, PT, R48, RZ, PT ;  /* 0x000000ff3000720c */ /* 0x000fe20003f65070 */
[----:B------:R-:W1:Y:S03]  /*6220*/  LDCU.64 UR4, c[0x0][0x358] ;  /* 0x00006b00ff0477ac */ /* 0x000e660008000a00 */
[----:B------:R-:W-:Y:S11]  /*6230*/  ISETP.NE.AND.EX P3, PT, R49, RZ, PT, P3 ;  /* 0x000000ff3100720c */ /* 0x000ff60003f65330 */
[----:B------:R-:W-:Y:S02]  /*6240*/  @!UPT UIADD3 URZ, UPT, UPT, URZ, URZ, URZ ;  /* 0x000000fffffff290 */ /* 0x000fe4000fffe0ff */
[----:B------:R-:W2:Y:S01]  /*6250*/  @P3 LDC.64 R2, c[0x0][0x8a8] ;  /* 0x00022a00ff023b82 */ /* 0x000ea20000000a00 */
[----:B------:R-:W-:Y:S04]  /*6260*/  @P3 IMAD R0, R50, UR36, RZ ;  /* 0x0000002432003c24 */ /* 0x000fe8000f8e02ff */
[----:B--2---:R-:W-:Y:S05]  /*6270*/  @P3 IMAD.WIDE R2, R0, 0x4, R2 ;  /* 0x0000000400023825 */ /* 0x004fea00078e0202 */
[----:B-1---5:R1:W5:Y:S02]  /*6280*/  @P3 LDG.E R24, desc[UR4][R2.64] ;  /* 0x0000000402183981 */ /* 0x022364000c1e1900 */
[----:B-1----:R-:W2:Y:S02]  /*6290*/  @!P3 LDC R24, c[0x0][0x8a0] ;  /* 0x00022800ff18bb82 */ /* 0x002ea40000000800 */
.L_x_101:
[----:B-----5:R-:W-:Y:S01]  /*62a0*/  FSETP.NEU.AND P3, PT, R26, RZ, PT ;  /* 0x000000ff1a00720b */ /* 0x020fe20003f6d000 */
[----:B------:R-:W-:Y:S01]  /*62b0*/  IMAD.U32 R2, RZ, RZ, UR46 ;  /* 0x0000002eff027e24 */ /* 0x000fe2000f8e00ff */
[----:B------:R-:W-:Y:S01]  /*62c0*/  SEL R5, RZ, 0xffffffff, P2 ;  /* 0xffffffffff057807 */ /* 0x000fe20001000000 */
[----:B------:R-:W-:Y:S01]  /*62d0*/  ULOP3.LUT UR4, UR55, 0x1, URZ, 0x3c, !UPT ;  /* 0x0000000137047892 */ /* 0x000fe2000f8e3cff */
[----:B------:R-:W-:Y:S01]  /*62e0*/  @P1 LOP3.LUT P2, RZ, R53, 0xff, RZ, 0xc0, !PT ;  /* 0x000000ff35ff1812 */ /* 0x000fe2000784c0ff */
[----:B------:R-:W-:Y:S01]  /*62f0*/  BSSY B1, `(.L_x_102) ;  /* 0x000004b000017945 */ /* 0x000fe20003800000 */
[----:B------:R-:W-:Y:S01]  /*6300*/  @P1 SEL R0, RZ, 0xffffffff, P3 ;  /* 0xffffffffff001807 */ /* 0x000fe20001800000 */
[----:B------:R-:W-:Y:S01]  /*6310*/  IMAD.MOV.U32 R76, RZ, RZ, 0x1 ;  /* 0x00000001ff4c7424 */ /* 0x000fe200078e00ff */
[----:B------:R-:W-:Y:S01]  /*6320*/  LEA R2, R2, UR44, 0x3 ;  /* 0x0000002c02027c11 */ /* 0x000fe2000f8e18ff */
[----:B------:R-:W-:Y:S01]  /*6330*/  IMAD.U32 R74, RZ, RZ, UR4 ;  /* 0x00000004ff4a7e24 */ /* 0x000fe2000f8e00ff */
[----:B------:R-:W-:Y:S01]  /*6340*/  @P0 SEL R0, R5, R0, !P2 ;  /* 0x0000000005000207 */ /* 0x000fe20005000000 */
[----:B------:R-:W-:Y:S01]  /*6350*/  IMAD.U32 R75, RZ, RZ, UR46 ;  /* 0x0000002eff4b7e24 */ /* 0x000fe2000f8e00ff */
[----:B------:R-:W-:Y:S02]  /*6360*/  LEA R71, R22, UR44, 0x3 ;  /* 0x0000002c16477c11 */ /* 0x000fe4000f8e18ff */
[----:B------:R-:W-:Y:S02]  /*6370*/  CS2R R38, SRZ ;  /* 0x0000000000267805 */ /* 0x000fe4000001ff00 */
[----:B------:R-:W-:Y:S02]  /*6380*/  @P1 LOP3.LUT R0, R0, 0x1, RZ, 0xc0, !PT ;  /* 0x0000000100001812 */ /* 0x000fe400078ec0ff */
[----:B------:R-:W-:Y:S02]  /*6390*/  CS2R R36, SRZ ;  /* 0x0000000000247805 */ /* 0x000fe4000001ff00 */
[----:B------:R-:W-:Y:S02]  /*63a0*/  SHF.L.U32 R3, R61, 0x1f, RZ ;  /* 0x0000001f3d037819 */ /* 0x000fe400000006ff */
[----:B------:R-:W-:Y:S02]  /*63b0*/  CS2R R34, SRZ ;  /* 0x0000000000227805 */ /* 0x000fe4000001ff00 */
[----:B------:R-:W-:Y:S02]  /*63c0*/  ISETP.NE.U32.OR P5, PT, R0, 0x1, !P1 ;  /* 0x000000010000780c */ /* 0x000fe40004fa5470 */
[----:B------:R-:W-:Y:S02]  /*63d0*/  CS2R R32, SRZ ;  /* 0x0000000000207805 */ /* 0x000fe4000001ff00 */
[----:B------:R-:W-:Y:S02]  /*63e0*/  PLOP3.LUT P2, PT, PT, PT, UP1, 0x80, 0x8 ;  /* 0x000000000008781c */ /* 0x000fe40003f4f018 */
[----:B------:R-:W-:Y:S02]  /*63f0*/  CS2R R42, SRZ ;  /* 0x00000000002a7805 */ /* 0x000fe4000001ff00 */
[----:B------:R-:W-:Y:S02]  /*6400*/  LEA.HI R25, R22, R22, RZ, 0x1 ;  /* 0x0000001616197211 */ /* 0x000fe400078f08ff */
[----:B------:R-:W-:Y:S02]  /*6410*/  CS2R R40, SRZ ;  /* 0x0000000000287805 */ /* 0x000fe4000001ff00 */
[----:B------:R-:W-:Y:S02]  /*6420*/  LOP3.LUT P4, R58, R53, 0xff, RZ, 0xc0, !PT ;  /* 0x000000ff353a7812 */ /* 0x000fe4000788c0ff */
[----:B------:R-:W-:Y:S02]  /*6430*/  CS2R R46, SRZ ;  /* 0x00000000002e7805 */ /* 0x000fe4000001ff00 */
[----:B------:R-:W-:Y:S02]  /*6440*/  SEL R4, RZ, 0xffffffff, P3 ;  /* 0xffffffffff047807 */ /* 0x000fe40001800000 */
[----:B------:R-:W-:Y:S02]  /*6450*/  CS2R R44, SRZ ;  /* 0x00000000002c7805 */ /* 0x000fe4000001ff00 */
[----:B------:R-:W-:Y:S02]  /*6460*/  P2R R70, PR, RZ, 0x20 ;  /* 0x00000020ff467803 */ /* 0x000fe40000000000 */
[----:B------:R-:W-:Y:S02]  /*6470*/  @P5 SHF.L.U32 R0, R74, 0x1f, RZ ;  /* 0x0000001f4a005819 */ /* 0x000fe400000006ff */
[----:B------:R-:W-:Y:S02]  /*6480*/  @P2 SEL R4, R5, R4, !P4 ;  /* 0x0000000405042207 */ /* 0x000fe40006000000 */
[----:B------:R1:W3:Y:S02]  /*6490*/  @P5 SYNCS.PHASECHK.TRANS64.TRYWAIT P1, [R2+URZ+0xc0], R0 ;  /* 0x0000c000020055a7 */ /* 0x0002e400080211ff */
[----:B------:R-:W-:Y:S04]  /*64a0*/  LOP3.LUT R4, R4, 0x1, RZ, 0xc0, !PT ;  /* 0x0000000104047812 */ /* 0x000fe800078ec0ff */
[----:B------:R-:W-:Y:S04]  /*64b0*/  ISETP.NE.U32.AND P2, PT, R4, 0x1, PT ;  /* 0x000000010400780c */ /* 0x000fe80003f45070 */
[----:B------:R-:W-:Y:S01]  /*64c0*/  P2R R77, PR, RZ, 0x4 ;  /* 0x00000004ff4d7803 */ /* 0x000fe20000000000 */
[----:B------:R4:W2:Y:S01]  /*64d0*/  SYNCS.PHASECHK.TRANS64.TRYWAIT P0, [R71+URZ+0x120], R3 ;  /* 0x00012003470075a7 */ /* 0x0008a200080011ff */
[C---:B-1----:R-:W-:Y:S01]  /*64e0*/  IMAD.SHL.U32 R0, R25.reuse, 0x20, RZ ;  /* 0x0000002019007824 */ /* 0x042fe200078e00ff */
[----:B------:R-:W-:Y:S04]  /*64f0*/  LOP3.LUT R25, R25, 0xffe, RZ, 0xc0, !PT ;  /* 0x00000ffe19197812 */ /* 0x000fe800078ec0ff */
[----:B------:R-:W-:Y:S01]  /*6500*/  LOP3.LUT R0, R0, 0xffffffc0, RZ, 0xc0, !PT ;  /* 0xffffffc000007812 */ /* 0x000fe200078ec0ff */
[----:B------:R-:W-:Y:S04]  /*6510*/  IMAD.IADD R25, R22, 0x1, -R25 ;  /* 0x0000000116197824 */ /* 0x000fe800078e0a19 */
[----:B------:R-:W-:Y:S04]  /*6520*/  IMAD.IADD R0, R23, 0x1, R0 ;  /* 0x0000000117007824 */ /* 0x000fe800078e0200 */
[----:B------:R-:W-:Y:S01]  /*6530*/  IMAD R25, R25, 0x100000, R0 ;  /* 0x0010000019197824 */ /* 0x000fe200078e0200 */
[----:B---3--:R-:W-:Y:S01]  /*6540*/  @P5 SEL R76, RZ, 0x1, !P1 ;  /* 0x00000001ff4c5807 */ /* 0x008fe20004800000 */
[----:B----4-:R-:W-:Y:S06]  /*6550*/  @!P5 BRA `(.L_x_103) ;  /* 0x000000000090d947 */ /* 0x010fec0003800000 */
[----:B------:R-:W-:Y:S01]  /*6560*/  HFMA2 R43, -RZ, RZ, 0, 0 ;  /* 0x00000000ff2b7431 */ /* 0x000fe200000001ff */
[----:B------:R-:W-:Y:S01]  /*6570*/  ISETP.NE.AND P1, PT, R76, RZ, PT ;  /* 0x000000ff4c00720c */ /* 0x000fe20003f25270 */
[----:B------:R-:W-:Y:S01]  /*6580*/  IMAD.U32 R5, RZ, RZ, UR46 ;  /* 0x0000002eff057e24 */ /* 0x000fe2000f8e00ff */
[----:B------:R-:W-:Y:S11]  /*6590*/  BSSY B0, `(.L_x_104) ;  /* 0x0000005000007945 */ /* 0x000ff60003800000 */
[----:B------:R-:W-:Y:S05]  /*65a0*/  @P1 BRA `(.L_x_105) ;  /* 0x00000000000c1947 */ /* 0x000fea0003800000 */
[----:B------:R-:W-:Y:S04]  /*65b0*/  SHF.L.U32 R0, R74, 0x1f, RZ ;  /* 0x0000001f4a007819 */ /* 0x000fe800000006ff */
[----:B------:R-:W1:Y:S02]  /*65c0*/  SYNCS.PHASECHK.TRANS64.TRYWAIT P1, [R2+URZ+0xc0], R0 ;  /* 0x0000c000020075a7 */ /* 0x000e6400080211ff */
[----:B-1----:R-:W-:Y:S05]  /*65d0*/  @!P1 BRA `(.L_x_106) ;  /* 0x0000002400109947 */ /* 0x002fea0003800000 */
.L_x_105:
[----:B------:R-:W-:Y:S05]  /*65e0*/  BSYNC B0 ;  /* 0x0000000000007941 */ /* 0x000fea0003800000 */
.L_x_104:
[----:B------:R-:W-:Y:S01]  /*65f0*/  ISETP.NE.AND P1, PT, R77, RZ, PT ;  /* 0x000000ff4d00720c */ /* 0x000fe20003f25270 */
[----:B------:R-:W-:Y:S01]  /*6600*/  IMAD.MOV.U32 R42, RZ, RZ, RZ ;  /* 0x000000ffff2a7224 */ /* 0x000fe200078e00ff */
[----:B------:R-:W-:Y:S02]  /*6610*/  CS2R R40, SRZ ;  /* 0x0000000000287805 */ /* 0x000fe4000001ff00 */
[----:B------:R-:W-:Y:S02]  /*6620*/  CS2R R46, SRZ ;  /* 0x00000000002e7805 */ /* 0x000fe4000001ff00 */
[----:B------:R-:W-:Y:S02]  /*6630*/  CS2R R44, SRZ ;  /* 0x00000000002c7805 */ /* 0x000fe4000001ff00 */
[----:B------:R-:W-:Y:S02]  /*6640*/  CS2R R34, SRZ ;  /* 0x0000000000227805 */ /* 0x000fe4000001ff00 */
[----:B------:R-:W-:Y:S02]  /*6650*/  CS2R R32, SRZ ;  /* 0x0000000000207805 */ /* 0x000fe4000001ff00 */
[----:B------:R-:W-:Y:S02]  /*6660*/  CS2R R38, SRZ ;  /* 0x0000000000267805 */ /* 0x000fe4000001ff00 */
[----:B------:R-:W-:Y:S01]  /*6670*/  CS2R R36, SRZ ;  /* 0x0000000000247805 */ /* 0x000fe2000001ff00 */
[----:B------:R-:W-:Y:S01]  /*6680*/  @P1 IMAD R5, R5, 0x800, R52 ;  /* 0x0000080005051824 */ /* 0x000fe200078e0234 */
[----:B------:R-:W-:Y:S05]  /*6690*/  @P1 WARPSYNC.ALL ;  /* 0x0000000000001948 */ /* 0x000fea0003800000 */
[----:B------:R-:W-:Y:S01]  /*66a0*/  @P1 LEA R5, R5, UR44, 0x2 ;  /* 0x0000002c05051c11 */ /* 0x000fe2000f8e10ff */
[----:B------:R-:W-:Y:S04]  /*66b0*/  UIADD3 UR4, UPT, UPT, UR46, 0x1, URZ ;  /* 0x000000012e047890 */ /* 0x000fe8000fffe0ff */
[----:B------:R3:W4:Y:S01]  /*66c0*/  @P1 LDSM.16.M88.4 R44, [R5+0x400] ;  /* 0x00040000052c183b */ /* 0x0007220000000200 */
[----:B------:R-:W-:Y:S01]  /*66d0*/  @P1 VIADD R4, R5, 0x400 ;  /* 0x0000040005041836 */ /* 0x000fe20000000000 */
[----:B------:R-:W-:Y:S01]  /*66e0*/  UISETP.NE.AND UP0, UPT, UR4, 0x3, UPT ;  /* 0x000000030400788c */ /* 0x000fe2000bf05270 */
[C-C-:B-1----:R-:W-:Y:S02]  /*66f0*/  @P1 IMAD R2, R63.reuse, 0x4, R5.reuse ;  /* 0x000000043f021824 */ /* 0x142fe400078e0205 */
[C---:B------:R-:W-:Y:S01]  /*6700*/  @P1 IMAD R4, R62.reuse, 0x4, R4 ;  /* 0x000000043e041824 */ /* 0x040fe200078e0204 */
[----:B------:R-:W-:Y:S01]  /*6710*/  USEL UR5, URZ, 0x1, UP0 ;  /* 0x00000001ff057887 */ /* 0x000fe20008000000 */
[----:B------:R-:W-:Y:S01]  /*6720*/  @P1 IMAD R0, R62, 0x4, R5 ;  /* 0x000000043e001824 */ /* 0x000fe200078e0205 */
[----:B------:R3:W1:Y:S01]  /*6730*/  @P1 LDSM.16.M88.4 R40, [R2+0x400] ;  /* 0x000400000228183b */ /* 0x0006620000000200 */
[----:B------:R-:W-:Y:S01]  /*6740*/  @P1 IMAD R4, R63, 0x4, R4 ;  /* 0x000000043f041824 */ /* 0x000fe200078e0204 */
[----:B------:R-:W-:Y:S02]  /*6750*/  USEL UR4, UR4, URZ, UP0 ;  /* 0x000000ff04047287 */ /* 0x000fe40008000000 */
[----:B------:R3:W1:Y:S01]  /*6760*/  @P1 LDSM.16.M88.4 R32, [R0+0x400] ;  /* 0x000400000020183b */ /* 0x0006620000000200 */
[----:B------:R-:W-:Y:S03]  /*6770*/  LOP3.LUT R74, R74, UR5, RZ, 0x3c, !PT ;  /* 0x000000054a4a7c12 */ /* 0x000fe6000f8e3cff */
[----:B------:R3:W1:Y:S01]  /*6780*/  @P1 LDSM.16.M88.4 R36, [R4] ;  /* 0x000000000424183b */ /* 0x0006620000000200 */
[----:B------:R-:W-:Y:S03]  /*6790*/  IMAD.U32 R75, RZ, RZ, UR4 ;  /* 0x00000004ff4b7e24 */ /* 0x000fe6000f8e00ff */
.L_x_103:
[----:B------:R-:W-:Y:S05]  /*67a0*/  BSYNC B1 ;  /* 0x0000000000017941 */ /* 0x000fea0003800000 */
.L_x_102:
[----:B---3--:R-:W-:Y:S04]  /*67b0*/  SHF.R.U32.HI R0, RZ, 0x15, R25 ;  /* 0x00000015ff007819 */ /* 0x008fe80000011619 */
[----:B------:R-:W-:Y:S01]  /*67c0*/  LOP3.LUT P1, RZ, R0, 0x3, R54, 0x48, !PT ;  /* 0x0000000300ff7812 */ /* 0x000fe20007824836 */
[----:B------:R-:W-:Y:S01]  /*67d0*/  @!UPT UIADD3 URZ, UPT, UPT, URZ, URZ, URZ ;  /* 0x000000fffffff290 */ /* 0x000fe2000fffe0ff */
[----:B--2---:R-:W-:Y:S11]  /*67e0*/  @P0 BRA `(.L_x_107) ;  /* 0x0000000000080947 */ /* 0x004ff60003800000 */
[----:B------:R-:W2:Y:S02]  /*67f0*/  SYNCS.PHASECHK.TRANS64.TRYWAIT P0, [R71+URZ+0x120], R3 ;  /* 0x00012003470075a7 */ /* 0x000ea400080011ff */
[----:B--2---:R-:W-:Y:S05]  /*6800*/  @!P0 BRA `(.L_x_108) ;  /* 0x0000002000988947 */ /* 0x004fea0003800000 */
.L_x_107:
[----:B------:R-:W-:Y:S05]  /*6810*/  @!P1 BRA `(.L_x_109) ;  /* 0x0000000000409947 */ /* 0x000fea0003800000 */
[----:B------:R-:W3:Y:S01]  /*6820*/  LDCU.64 UR8, c[0x4][0x70] ;  /* 0x01000e00ff0877ac */ /* 0x000ee20008000a00 */
[----:B--2---:R-:W-:Y:S01]  /*6830*/  MOV R3, 0x0 ;  /* 0x0000000000037802 */ /* 0x004fe20000000f00 */
[----:B------:R-:W-:Y:S02]  /*6840*/  HFMA2 R12, -RZ, RZ, 0, 5.9604644775390625e-08 ;  /* 0x00000001ff0c7431 */ /* 0x000fe400000001ff */
[----:B------:R-:W-:Y:S02]  /*6850*/  IMAD.MOV.U32 R8, RZ, RZ, 0x192 ;  /* 0x00000192ff087424 */ /* 0x000fe400078e00ff */
[----:B------:R-:W-:Y:S01]  /*6860*/  IMAD.MOV.U32 R13, RZ, RZ, RZ ;  /* 0x000000ffff0d7224 */ /* 0x000fe200078e00ff */
[----:B------:R-:W2:Y:S01]  /*6870*/  LDCU.64 UR6, c[0x4][0x78] ;  /* 0x01000f00ff0677ac */ /* 0x000ea20008000a00 */
[----:B------:R-:W1:Y:S01]  /*6880*/  LDC.64 R2, c[0x4][R3] ;  /* 0x0100000003027b82 */ /* 0x000e620000000a00 */
[----:B------:R-:W5:Y:S01]  /*6890*/  LDCU.64 UR4, c[0x4][0x10] ;  /* 0x01000200ff0477ac */ /* 0x000f620008000a00 */
[----:B---3--:R-:W-:Y:S01]  /*68a0*/  MOV R5, UR9 ;  /* 0x0000000900057c02 */ /* 0x008fe20008000f00 */
[----:B------:R-:W-:Y:S01]  /*68b0*/  IMAD.U32 R4, RZ, RZ, UR8 ;  /* 0x00000008ff047e24 */ /* 0x000fe2000f8e00ff */
[----:B--2---:R-:W-:Y:S01]  /*68c0*/  MOV R7, UR7 ;  /* 0x0000000700077c02 */ /* 0x004fe20008000f00 */
[----:B------:R-:W-:Y:S01]  /*68d0*/  IMAD.U32 R6, RZ, RZ, UR6 ;  /* 0x00000006ff067e24 */ /* 0x000fe2000f8e00ff */
[----:B-----5:R-:W-:Y:S01]  /*68e0*/  MOV R11, UR5 ;  /* 0x00000005000b7c02 */ /* 0x020fe20008000f00 */
[----:B------:R-:W-:Y:S02]  /*68f0*/  IMAD.U32 R10, RZ, RZ, UR4 ;  /* 0x00000004ff0a7e24 */ /* 0x000fe4000f8e00ff */
[----:B------:R-:W-:Y:S07]  /*6900*/  LEPC R20, `(.L_x_109) ;  /* 0x000000001014794e */ /* 0x000fee0000000000 */
[----:B-1--4-:R-:W-:Y:S05]  /*6910*/  CALL.ABS.NOINC R2 ;  /* 0x0000000002007343 */ /* 0x012fea0003c00000 */
.L_x_109:
[----:B----4-:R-:W-:Y:S01]  /*6920*/  LOP3.LUT R20, R44, 0xffffe000, RZ, 0xc0, !PT ;  /* 0xffffe0002c147812 */ /* 0x010fe200078ec0ff */
[----:B------:R-:W-:Y:S05]  /*6930*/  WARPSYNC.ALL ;  /* 0x0000000000007948 */ /* 0x000fea0003800000 */
[----:B------:R-:W-:Y:S01]  /*6940*/  R2UR UR4, R25 ;  /* 0x00000000190472ca */ /* 0x000fe200000e0000 */
[----:B------:R-:W-:Y:S01]  /*6950*/  IMAD.SHL.U32 R73, R63, 0x4, RZ ;  /* 0x000000043f497824 */ /* 0x000fe200078e00ff */
[----:B------:R-:W-:Y:S01]  /*6960*/  LOP3.LUT R21, R45, 0xffffe000, RZ, 0xc0, !PT ;  /* 0xffffe0002d157812 */ /* 0x000fe200078ec0ff */
[----:B------:R-:W-:Y:S01]  /*6970*/  IMAD.SHL.U32 R72, R62, 0x4, RZ ;  /* 0x000000043e487824 */ /* 0x000fe200078e00ff */
[----:B------:R-:W-:Y:S01]  /*6980*/  LOP3.LUT R27, R46, 0xffffe000, RZ, 0xc0, !PT ;  /* 0xffffe0002e1b7812 */ /* 0x000fe200078ec0ff */
[----:B------:R-:W-:Y:S01]  /*6990*/  BSSY.RECONVERGENT B0, `(.L_x_110) ;  /* 0x000005a000007945 */ /* 0x000fe20003800200 */
[----:B------:R-:W-:Y:S07]  /*69a0*/  ISETP.NE.AND P0, PT, R64, RZ, PT ;  /* 0x000000ff4000720c */ /* 0x000fee0003f05270 */
[----:B------:R-:W3:Y:S02]  /*69b0*/  LDTM.16dp128bit.x8 R4, tmem[UR4] ;  /* 0x00000004000479ee */ /* 0x000ee40008180000 */
[C---:B---3--:R-:W-:Y:S01]  /*69c0*/  FMUL R0, R24.reuse, R4 ;  /* 0x0000000418007220 */ /* 0x048fe20000400000 */
[C---:B------:R-:W-:Y:S01]  /*69d0*/  FMUL R2, R24.reuse, R5 ;  /* 0x0000000518027220 */ /* 0x040fe20000400000 */
[C---:B--2---:R-:W-:Y:S01]  /*69e0*/  FMUL R3, R24.reuse, R6 ;  /* 0x0000000618037220 */ /* 0x044fe20000400000 */
[----:B------:R-:W-:Y:S01]  /*69f0*/  FMUL R7, R24, R7 ;  /* 0x0000000718077220 */ /* 0x000fe20000400000 */
[C---:B------:R-:W-:Y:S01]  /*6a00*/  FFMA R28, R26.reuse, R20, R0 ;  /* 0x000000141a1c7223 */ /* 0x040fe20000000000 */
[----:B------:R-:W-:Y:S01]  /*6a10*/  LOP3.LUT R0, R47, 0xffffe000, RZ, 0xc0, !PT ;  /* 0xffffe0002f007812 */ /* 0x000fe200078ec0ff */
[----:B------:R-:W-:Y:S01]  /*6a20*/  FFMA R29, R26, R21, R2 ;  /* 0x000000151a1d7223 */ /* 0x000fe20000000002 */
[----:B-1----:R-:W-:Y:S01]  /*6a30*/  LOP3.LUT R2, R40, 0xffffe000, RZ, 0xc0, !PT ;  /* 0xffffe00028027812 */ /* 0x002fe200078ec0ff */
[C---:B------:R-:W-:Y:S01]  /*6a40*/  FFMA R30, R26.reuse, R27, R3 ;  /* 0x0000001b1a1e7223 */ /* 0x040fe20000000003 */
[----:B------:R-:W-:Y:S01]  /*6a50*/  LOP3.LUT R3, R41, 0xffffe000, RZ, 0xc0, !PT ;  /* 0xffffe00029037812 */ /* 0x000fe200078ec0ff */
[----:B------:R-:W-:Y:S01]  /*6a60*/  FFMA R31, R26, R0, R7 ;  /* 0x000000001a1f7223 */ /* 0x000fe20000000007 */
[----:B------:R-:W-:Y:S01]  /*6a70*/  LOP3.LUT R0, R42, 0xffffe000, RZ, 0xc0, !PT ;  /* 0xffffe0002a007812 */ /* 0x000fe200078ec0ff */
[C---:B------:R-:W-:Y:S01]  /*6a80*/  FMUL R4, R24.reuse, R8 ;  /* 0x0000000818047220 */ /* 0x040fe20000400000 */
[----:B------:R-:W-:Y:S01]  /*6a90*/  LOP3.LUT R7, R43, 0xffffe000, RZ, 0xc0, !PT ;  /* 0xffffe0002b077812 */ /* 0x000fe200078ec0ff */
[C---:B------:R-:W-:Y:S01]  /*6aa0*/  FMUL R5, R24.reuse, R9 ;  /* 0x0000000918057220 */ /* 0x040fe20000400000 */
[----:B------:R-:W-:Y:S01]  /*6ab0*/  F2FP.TF32.F32.PACK_B R28, R28 ;  /* 0x0000001cff1c723e */ /* 0x000fe200024050ff */
[----:B------:R-:W-:Y:S01]  /*6ac0*/  FMUL R6, R24, R10 ;  /* 0x0000000a18067220 */ /* 0x000fe20000400000 */
[----:B------:R-:W-:Y:S01]  /*6ad0*/  F2FP.TF32.F32.PACK_B R29, R29 ;  /* 0x0000001dff1d723e */ /* 0x000fe200024050ff */
[----:B------:R-:W-:Y:S01]  /*6ae0*/  FFMA R4, R26, R2, R4 ;  /* 0x000000021a047223 */ /* 0x000fe20000000004 */
[----:B------:R-:W-:Y:S01]  /*6af0*/  LOP3.LUT R2, R32, 0xffffe000, RZ, 0xc0, !PT ;  /* 0xffffe00020027812 */ /* 0x000fe200078ec0ff */
[----:B------:R-:W-:Y:S01]  /*6b00*/  FFMA R5, R26, R3, R5 ;  /* 0x000000031a057223 */ /* 0x000fe20000000005 */
[----:B------:R-:W-:Y:S01]  /*6b10*/  LOP3.LUT R3, R34, 0xffffe000, RZ, 0xc0, !PT ;  /* 0xffffe00022037812 */ /* 0x000fe200078ec0ff */
[----:B------:R-:W-:Y:S01]  /*6b20*/  FMUL R11, R24, R11 ;  /* 0x0000000b180b7220 */ /* 0x000fe20000400000 */
[----:B------:R-:W-:Y:S01]  /*6b30*/  F2FP.TF32.F32.PACK_B R30, R30 ;  /* 0x0000001eff1e723e */ /* 0x000fe200024050ff */
[----:B------:R-:W-:Y:S01]  /*6b40*/  FFMA R6, R26, R0, R6 ;  /* 0x000000001a067223 */ /* 0x000fe20000000006 */
[----:B------:R-:W-:Y:S01]  /*6b50*/  LOP3.LUT R0, R33, 0xffffe000, RZ, 0xc0, !PT ;  /* 0xffffe00021007812 */ /* 0x000fe200078ec0ff */
[C---:B------:R-:W-:Y:S01]  /*6b60*/  FMUL R8, R24.reuse, R12 ;  /* 0x0000000c18087220 */ /* 0x040fe20000400000 */
[----:B------:R-:W-:Y:S01]  /*6b70*/  F2FP.TF32.F32.PACK_B R31, R31 ;  /* 0x0000001fff1f723e */ /* 0x000fe200024050ff */
[----:B------:R-:W-:Y:S01]  /*6b80*/  FMUL R9, R24, R13 ;  /* 0x0000000d18097220 */ /* 0x000fe20000400000 */
[----:B------:R-:W-:Y:S01]  /*6b90*/  F2FP.TF32.F32.PACK_B R4, R4 ;  /* 0x00000004ff04723e */ /* 0x000fe200024050ff */
[----:B------:R-:W-:Y:S01]  /*6ba0*/  FFMA R7, R26, R7, R11 ;  /* 0x000000071a077223 */ /* 0x000fe2000000000b */
[----:B------:R-:W-:Y:S01]  /*6bb0*/  F2FP.TF32.F32.PACK_B R5, R5 ;  /* 0x00000005ff05723e */ /* 0x000fe200024050ff */
[----:B------:R-:W-:Y:S01]  /*6bc0*/  FMUL R10, R24, R14 ;  /* 0x0000000e180a7220 */ /* 0x000fe20000400000 */
[----:B------:R-:W-:Y:S01]  /*6bd0*/  F2FP.TF32.F32.PACK_B R6, R6 ;  /* 0x00000006ff06723e */ /* 0x000fe200024050ff */
[----:B------:R-:W-:Y:S01]  /*6be0*/  FFMA R8, R26, R2, R8 ;  /* 0x000000021a087223 */ /* 0x000fe20000000008 */
[----:B------:R-:W-:Y:S01]  /*6bf0*/  LOP3.LUT R2, R35, 0xffffe000, RZ, 0xc0, !PT ;  /* 0xffffe00023027812 */ /* 0x000fe200078ec0ff */
[----:B------:R-:W-:Y:S01]  /*6c00*/  FMUL R12, R24, R16 ;  /* 0x00000010180c7220 */ /* 0x000fe20000400000 */
[----:B------:R-:W-:Y:S01]  /*6c10*/  LOP3.LUT R16, R36, 0xffffe000, RZ, 0xc0, !PT ;  /* 0xffffe00024107812 */ /* 0x000fe200078ec0ff */
[----:B------:R-:W-:Y:S01]  /*6c20*/  FFMA R9, R26, R0, R9 ;  /* 0x000000001a097223 */ /* 0x000fe20000000009 */
[----:B------:R-:W-:Y:S01]  /*6c30*/  LOP3.LUT R0, R37, 0xffffe000, RZ, 0xc0, !PT ;  /* 0xffffe00025007812 */ /* 0x000fe200078ec0ff */
[----:B------:R-:W-:Y:S01]  /*6c40*/  FMUL R15, R24, R15 ;  /* 0x0000000f180f7220 */ /* 0x000fe20000400000 */
[----:B------:R-:W-:Y:S01]  /*6c50*/  FFMA R10, R26, R3, R10 ;  /* 0x000000031a0a7223 */ /* 0x000fe2000000000a */
[----:B------:R-:W-:Y:S02]  /*6c60*/  IMAD.U32 R3, RZ, RZ, UR46 ;  /* 0x0000002eff037e24 */ /* 0x000fe4000f8e00ff */
[----:B------:R-:W-:Y:S01]  /*6c70*/  FMUL R13, R24, R17 ;  /* 0x00000011180d7220 */ /* 0x000fe20000400000 */
[C---:B------:R-:W-:Y:S01]  /*6c80*/  FFMA R11, R26.reuse, R2, R15 ;  /* 0x000000021a0b7223 */ /* 0x040fe2000000000f */
[----:B------:R-:W-:Y:S01]  /*6c90*/  FFMA R12, R26, R16, R12 ;  /* 0x000000101a0c7223 */ /* 0x000fe2000000000c */
[----:B------:R-:W-:Y:S01]  /*6ca0*/  IMAD R16, R3, 0x800, R52 ;  /* 0x0000080003107824 */ /* 0x000fe200078e0234 */
[----:B------:R-:W-:Y:S01]  /*6cb0*/  LOP3.LUT R2, R38, 0xffffe000, RZ, 0xc0, !PT ;  /* 0xffffe00026027812 */ /* 0x000fe200078ec0ff */
[C---:B------:R-:W-:Y:S01]  /*6cc0*/  FMUL R14, R24.reuse, R18 ;  /* 0x00000012180e7220 */ /* 0x040fe20000400000 */
[----:B------:R-:W-:Y:S01]  /*6cd0*/  LOP3.LUT R3, R39, 0xffffe000, RZ, 0xc0, !PT ;  /* 0xffffe00027037812 */ /* 0x000fe200078ec0ff */
[----:B------:R-:W-:Y:S01]  /*6ce0*/  FMUL R19, R24, R19 ;  /* 0x0000001318137220 */ /* 0x000fe20000400000 */
[----:B------:R-:W-:Y:S01]  /*6cf0*/  LEA R16, R16, UR44, 0x2 ;  /* 0x0000002c10107c11 */ /* 0x000fe2000f8e10ff */
[C---:B------:R-:W-:Y:S01]  /*6d00*/  FFMA R13, R26.reuse, R0, R13 ;  /* 0x000000001a0d7223 */ /* 0x040fe2000000000d */
[C---:B------:R-:W-:Y:S01]  /*6d10*/  FFMA R14, R26.reuse, R2, R14 ;  /* 0x000000021a0e7223 */ /* 0x040fe2000000000e */
[----:B------:R-:W-:Y:S01]  /*6d20*/  FFMA R15, R26, R3, R19 ;  /* 0x000000031a0f7223 */ /* 0x000fe20000000013 */
[C-C-:B------:R-:W-:Y:S01]  /*6d30*/  IADD3 R3, PT, PT, R73.reuse, 0x400, R16.reuse ;  /* 0x0000040049037810 */ /* 0x140fe20007ffe010 */
[----:B------:R1:W-:Y:S01]  /*6d40*/  STSM.16.M88.4 [R16+0x400], R28 ;  /* 0x0004001c10007844 */ /* 0x0003e20000000200 */
[----:B------:R-:W-:Y:S02]  /*6d50*/  F2FP.TF32.F32.PACK_B R7, R7 ;  /* 0x00000007ff07723e */ /* 0x000fe400024050ff */
[----:B------:R-:W-:Y:S02]  /*6d60*/  IADD3 R0, PT, PT, R72, 0x400, R16 ;  /* 0x0000040048007810 */ /* 0x000fe40007ffe010 */
[----:B------:R-:W-:Y:S03]  /*6d70*/  F2FP.TF32.F32.PACK_B R8, R8 ;  /* 0x00000008ff08723e */ /* 0x000fe600024050ff */
[----:B------:R1:W-:Y:S01]  /*6d80*/  STSM.16.M88.4 [R3], R4 ;  /* 0x0000000403007844 */ /* 0x0003e20000000200 */
[----:B------:R-:W-:Y:S01]  /*6d90*/  F2FP.TF32.F32.PACK_B R9, R9 ;  /* 0x00000009ff09723e */ /* 0x000fe200024050ff */
[----:B------:R-:W-:Y:S01]  /*6da0*/  IMAD.IADD R2, R73, 0x1, R0 ;  /* 0x0000000149027824 */ /* 0x000fe200078e0200 */
[----:B------:R-:W-:Y:S02]  /*6db0*/  F2FP.TF32.F32.PACK_B R10, R10 ;  /* 0x0000000aff0a723e */ /* 0x000fe400024050ff */
[----:B------:R-:W-:Y:S02]  /*6dc0*/  F2FP.TF32.F32.PACK_B R11, R11 ;  /* 0x0000000bff0b723e */ /* 0x000fe400024050ff */
[----:B------:R-:W-:Y:S02]  /*6dd0*/  F2FP.TF32.F32.PACK_B R12, R12 ;  /* 0x0000000cff0c723e */ /* 0x000fe400024050ff */
[----:B------:R-:W-:Y:S01]  /*6de0*/  F2FP.TF32.F32.PACK_B R13, R13 ;  /* 0x0000000dff0d723e */ /* 0x000fe200024050ff */
[----:B------:R1:W-:Y:S01]  /*6df0*/  STSM.16.M88.4 [R0], R8 ;  /* 0x0000000800007844 */ /* 0x0003e20000000200 */
[----:B------:R-:W-:Y:S02]  /*6e00*/  F2FP.TF32.F32.PACK_B R14, R14 ;  /* 0x0000000eff0e723e */ /* 0x000fe400024050ff */
[----:B------:R-:W-:Y:S05]  /*6e10*/  F2FP.TF32.F32.PACK_B R15, R15 ;  /* 0x0000000fff0f723e */ /* 0x000fea00024050ff */
[----:B------:R1:W-:Y:S01]  /*6e20*/  STSM.16.M88.4 [R2], R12 ;  /* 0x0000000c02007844 */ /* 0x0003e20000000200 */
[----:B------:R-:W-:Y:S01]  /*6e30*/  @!PT LDS RZ, [RZ] ;  /* 0x00000000fffff984 */ /* 0x000fe20000000800 */
[----:B------:R-:W-:Y:S01]  /*6e40*/  @!PT LDS RZ, [RZ] ;  /* 0x00000000fffff984 */ /* 0x000fe20000000800 */
[----:B------:R-:W-:Y:S01]  /*6e50*/  @!PT LDS RZ, [RZ] ;  /* 0x00000000fffff984 */ /* 0x000fe20000000800 */
[----:B------:R-:W-:Y:S01]  /*6e60*/  @!PT LDS RZ, [RZ] ;  /* 0x00000000fffff984 */ /* 0x000fe20000000800 */
[----:B------:R2:W-:Y:S07]  /*6e70*/  MEMBAR.ALL.CTA ;  /* 0x0000000000007992 */ /* 0x0005ee0000008000 */
[----:B--2---:R-:W2:Y:S02]  /*6e80*/  FENCE.VIEW.ASYNC.S ;  /* 0x00000000000073c6 */ /* 0x004ea40000000000 */
[----:B--2---:R-:W-:Y:S06]  /*6e90*/  BAR.SYNC.DEFER_BLOCKING 0x1, 0x80 ;  /* 0x0042000000007b1d */ /* 0x004fec0000010000 */
[----:B------:R-:W-:Y:S05]  /*6ea0*/  @P0 BRA `(.L_x_111) ;  /* 0x0000000000200947 */ /* 0x000fea0003800000 */
[----:B------:R-:W2:Y:S01]  /*6eb0*/  LDCU.64 UR6, c[0x0][0x348] ;  /* 0x00006900ff0677ac */ /* 0x000ea20008000a00 */
[----:B------:R-:W-:Y:S01]  /*6ec0*/  ULEA UR5, UR46, UR44, 0xd ;  /* 0x0000002c2e057291 */ /* 0x000fe2000f8e68ff */
[----:B------:R-:W-:Y:S03]  /*6ed0*/  UMOV UR51, UR36 ;  /* 0x0000002400337c82 */ /* 0x000fe60008000000 */
[----:B------:R-:W-:Y:S02]  /*6ee0*/  UIADD3 UR48, UPT, UPT, UR5, 0x400, URZ ;  /* 0x0000040005307890 */ /* 0x000fe4000fffe0ff */
[----:B--2---:R-:W-:Y:S04]  /*6ef0*/  UIADD3 UR4, UP0, UPT, UR6, 0x680, URZ ;  /* 0x0000068006047890 */ /* 0x004fe8000ff1e0ff */
[----:B------:R-:W-:Y:S09]  /*6f00*/  UIADD3.X UR5, UPT, UPT, URZ, UR7, URZ, UP0, !UPT ;  /* 0x00000007ff057290 */ /* 0x000ff200087fe4ff */
[----:B------:R2:W-:Y:S02]  /*6f10*/  UTMASTG.3D [UR48], [UR4] ;  /* 0x00000030040073b5 */ /* 0x0005e40008010000 */
[----:B--2---:R0:W-:Y:S02]  /*6f20*/  UTMACMDFLUSH ;  /* 0x00000000000079b7 */ /* 0x0041e40000000000 */
.L_x_111:
[----:B------:R-:W-:Y:S05]  /*6f30*/  BSYNC.RECONVERGENT B0 ;  /* 0x0000000000007941 */ /* 0x000fea0003800200 */
.L_x_110:
[----:B------:R-:W-:Y:S01]  /*6f40*/  UIADD3 UR47, UPT, UPT, UR46, 0x1, URZ ;  /* 0x000000012e2f7890 */ /* 0x000fe2000fffe0ff */
[----:B------:R-:W-:Y:S03]  /*6f50*/  BSSY.RECONVERGENT B0, `(.L_x_112) ;  /* 0x0000005000007945 */ /* 0x000fe60003800200 */
[----:B------:R-:W-:Y:S04]  /*6f60*/  UISETP.NE.AND UP0, UPT, UR47, 0x3, UPT ;  /* 0x000000032f00788c */ /* 0x000fe8000bf05270 */
[----:B------:R-:W-:Y:S01]  /*6f70*/  USEL UR45, UR47, URZ, UP0 ;  /* 0x000000ff2f2d7287 */ /* 0x000fe20008000000 */
[----:B------:R-:W-:Y:S11]  /*6f80*/  @P0 BRA `(.L_x_113) ;  /* 0x0000000000040947 */ /* 0x000ff60003800000 */
[----:B------:R-:W-:Y:S04]  /*6f90*/  DEPBAR.LE SB0, 0x1 ;  /* 0x000080400000791a */ /* 0x000fe80000000000 */
.L_x_113:
[----:B------:R-:W-:Y:S05]  /*6fa0*/  BSYNC.RECONVERGENT B0 ;  /* 0x0000000000007941 */ /* 0x000fea0003800200 */
.L_x_112:
[----:B------:R-:W-:Y:S01]  /*6fb0*/  BAR.SYNC.DEFER_BLOCKING 0x1, 0x80 ;  /* 0x0042000000007b1d */ /* 0x000fe20000010000 */
[----:B------:R-:W-:Y:S01]  /*6fc0*/  ISETP.NE.AND P1, PT, R70, RZ, PT ;  /* 0x000000ff4600720c */ /* 0x000fe20003f25270 */
[----:B------:R-:W-:Y:S01]  /*6fd0*/  UISETP.NE.AND UP0, UPT, UR53, URZ, UPT ;  /* 0x000000ff3500728c */ /* 0x000fe2000bf05270 */
[----:B-1----:R-:W-:Y:S11]  /*6fe0*/  LEA R2, R75, UR44, 0x3 ;  /* 0x0000002c4b027c11 */ /* 0x002ff6000f8e18ff */
[----:B------:R-:W-:Y:S01]  /*6ff0*/  @P1 SHF.L.U32 R3, R74, 0x1f, RZ ;  /* 0x0000001f4a031819 */ /* 0x000fe200000006ff */
[----:B------:R-:W-:Y:S06]  /*7000*/  BRA.U !UP0, `(.L_x_114) ;  /* 0x0000000108247547 */ /* 0x000fec000b800000 */
[----:B------:R-:W-:Y:S01]  /*7010*/  IMAD.U32 R4, RZ, RZ, UR52 ;  /* 0x00000034ff047e24 */ /* 0x000fe2000f8e00ff */
[----:B------:R-:W-:Y:S01]  /*7020*/  MOV R0, UR54 ;  /* 0x0000003600007c02 */ /* 0x000fe20008000f00 */
[----:B------:R-:W-:Y:S03]  /*7030*/  UIADD3 UR4, UPT, UPT, UR52, 0x1, URZ ;  /* 0x0000000134047890 */ /* 0x000fe6000fffe0ff */
[----:B------:R-:W-:Y:S01]  /*7040*/  @P1 LEA R4, R4, UR44, 0x3 ;  /* 0x0000002c04041c11 */ /* 0x000fe2000f8e18ff */
[----:B------:R-:W-:Y:S04]  /*7050*/  UISETP.NE.AND UP0, UPT, UR4, 0x3, UPT ;  /* 0x000000030400788c */ /* 0x000fe8000bf05270 */
[----:B------:R-:W-:Y:S01]  /*7060*/  @P1 VIADD R4, R4, 0xd8 ;  /* 0x000000d804041836 */ /* 0x000fe20000000000 */
[----:B------:R-:W-:Y:S04]  /*7070*/  USEL UR52, UR4, URZ, UP0 ;  /* 0x000000ff04347287 */ /* 0x000fe80008000000 */
[----:B------:R-:W-:Y:S04]  /*7080*/  @P1 PRMT R0, R0, 0x654, R4 ;  /* 0x0000065400001816 */ /* 0x000fe80000000004 */
[----:B------:R1:W-:Y:S04]  /*7090*/  @P1 SYNCS.ARRIVE.TRANS64.RED.A1T0 RZ, [R0+URZ], RZ ;  /* 0x000000ff00ff19a7 */ /* 0x0003e800081004ff */
.L_x_114:
[----:B------:R-:W2:Y:S01]  /*70a0*/  @P1 SYNCS.PHASECHK.TRANS64.TRYWAIT P0, [R2+URZ+0xc0], R3 ;  /* 0x0000c003020015a7 */ /* 0x000ea200080011ff */
[----:B------:R-:W-:Y:S01]  /*70b0*/  BSSY B1, `(.L_x_115) ;  /* 0x0000017000017945 */ /* 0x000fe20003800000 */
[----:B--2---:R-:W-:Y:S03]  /*70c0*/  @P1 SEL R76, RZ, 0x1, !P0 ;  /* 0x00000001ff4c1807 */ /* 0x004fe60004000000 */
[----:B------:R-:W-:Y:S05]  /*70d0*/  @!P1 BRA `(.L_x_116) ;  /* 0x0000000000509947 */ /* 0x000fea0003800000 */
[----:B------:R-:W-:Y:S01]  /*70e0*/  ISETP.NE.AND P1, PT, R77, RZ, PT ;  /* 0x000000ff4d00720c */ /* 0x000fe20003f25270 */
[----:B------:R-:W-:Y:S01]  /*70f0*/  BSSY B0, `(.L_x_117) ;  /* 0x000000a000007945 */ /* 0x000fe20003800000 */
[----:B------:R-:W-:Y:S11]  /*7100*/  ISETP.NE.AND P0, PT, R76, RZ, PT ;  /* 0x000000ff4c00720c */ /* 0x000ff60003f05270 */
[----:B------:R-:W-:Y:S05]  /*7110*/  @P1 IMAD R4, R75, 0x800, R52 ;  /* 0x000008004b041824 */ /* 0x000fea00078e0234 */
[----:B------:R-:W-:Y:S05]  /*7120*/  @P1 LEA R4, R4, UR44, 0x2 ;  /* 0x0000002c04041c11 */ /* 0x000fea000f8e10ff */
[--C-:B-1----:R-:W-:Y:S02]  /*7130*/  @P1 IMAD.IADD R0, R72, 0x1, R4.reuse ;  /* 0x0000000148001824 */ /* 0x102fe400078e0204 */
[----:B------:R-:W-:Y:S01]  /*7140*/  @P1 IMAD.IADD R3, R73, 0x1, R4 ;  /* 0x0000000149031824 */ /* 0x000fe200078e0204 */
[----:B------:R-:W-:Y:S06]  /*7150*/  @P0 BRA `(.L_x_118) ;  /* 0x00000000000c0947 */ /* 0x000fec0003800000 */
[----:B------:R-:W-:Y:S04]  /*7160*/  SHF.L.U32 R74, R74, 0x1f, RZ ;  /* 0x0000001f4a4a7819 */ /* 0x000fe800000006ff */
[----:B------:R-:W1:Y:S02]  /*7170*/  SYNCS.PHASECHK.TRANS64.TRYWAIT P0, [R2+URZ+0xc0], R74 ;  /* 0x0000c04a020075a7 */ /* 0x000e6400080011ff */
[----:B-1----:R-:W-:Y:S05]  /*7180*/  @!P0 BRA `(.L_x_119) ;  /* 0x00000018004c8947 */ /* 0x002fea0003800000 */
.L_x_118:
[----:B------:R-:W-:Y:S05]  /*7190*/  BSYNC B0 ;  /* 0x0000000000007941 */ /* 0x000fea0003800000 */
.L_x_117:
[----:B------:R-:W-:Y:S11]  /*71a0*/  ISETP.NE.AND P0, PT, R77, RZ, PT ;  /* 0x000000ff4d00720c */ /* 0x000ff60003f05270 */
[----:B------:R-:W-:Y:S02]  /*71b0*/  @!UPT UIADD3 URZ, UPT, UPT, URZ, URZ, URZ ;  /* 0x000000fffffff290 */ /* 0x000fe4000fffe0ff */
[----:B-1----:R-:W-:Y:S01]  /*71c0*/  @P0 IADD3 R2, PT, PT, R73, R0, RZ ;  /* 0x0000000049020210 */ /* 0x002fe20007ffe0ff */
[----:B------:R-:W-:Y:S05]  /*71d0*/  @P0 WARPSYNC.ALL ;  /* 0x0000000000000948 */ /* 0x000fea0003800000 */
[----:B------:R2:W3:Y:S04]  /*71e0*/  @P0 LDSM.16.M88.4 R44, [R4+0x400] ;  /* 0x00040000042c083b */ /* 0x0004e80000000200 */
[----:B------:R2:W4:Y:S04]  /*71f0*/  @P0 LDSM.16.M88.4 R40, [R3+0x400] ;  /* 0x000400000328083b */ /* 0x0005280000000200 */
[----:B------:R2:W1:Y:S04]  /*7200*/  @P0 LDSM.16.M88.4 R32, [R0+0x400] ;  /* 0x000400000020083b */ /* 0x0004680000000200 */
[----:B------:R2:W1:Y:S02]  /*7210*/  @P0 LDSM.16.M88.4 R36, [R2+0x400] ;  /* 0x000400000224083b */ /* 0x0004640000000200 */
.L_x_116:
[----:B------:R-:W-:Y:S05]  /*7220*/  BSYNC B1 ;  /* 0x0000000000017941 */ /* 0x000fea0003800000 */
.L_x_115:
[----:B-12---:R-:W-:Y:S05]  /*7230*/  VIADD R0, R25, 0x20 ;  /* 0x0000002019007836 */ /* 0x006fea0000000000 */
[----:B------:R-:W-:Y:S04]  /*7240*/  SHF.R.U32.HI R0, RZ, 0x15, R0 ;  /* 0x00000015ff007819 */ /* 0x000fe80000011600 */
[----:B------:R-:W-:Y:S11]  /*7250*/  LOP3.LUT P0, RZ, R0, 0x3, R54, 0x48, !PT ;  /* 0x0000000300ff7812 */ /* 0x000ff60007804836 */
[----:B------:R-:W-:Y:S02]  /*7260*/  @!UPT UIADD3 URZ, UPT, UPT, URZ, URZ, URZ ;  /* 0x000000fffffff290 */ /* 0x000fe4000fffe0ff */
[----:B------:R-:W-:Y:S05]  /*7270*/  @!P0 BRA `(.L_x_120) ;  /* 0x0000000000408947 */ /* 0x000fea0003800000 */
[----:B------:R-:W1:Y:S01]  /*7280*/  LDCU.64 UR8, c[0x4][0x70] ;  /* 0x01000e00ff0877ac */ /* 0x000e620008000a00 */
[----:B------:R-:W-:Y:S01]  /*7290*/  MOV R3, 0x0 ;  /* 0x0000000000037802 */ /* 0x000fe20000000f00 */
[----:B------:R-:W-:Y:S02]  /*72a0*/  HFMA2 R12, -RZ, RZ, 0, 5.9604644775390625e-08 ;  /* 0x00000001ff0c7431 */ /* 0x000fe400000001ff */
[----:B------:R-:W-:Y:S02]  /*72b0*/  IMAD.MOV.U32 R8, RZ, RZ, 0x192 ;  /* 0x00000192ff087424 */ /* 0x000fe400078e00ff */
[----:B------:R-:W-:Y:S01]  /*72c0*/  IMAD.MOV.U32 R13, RZ, RZ, RZ ;  /* 0x000000ffff0d7224 */ /* 0x000fe200078e00ff */
[----:B------:R-:W2:Y:S01]  /*72d0*/  LDCU.64 UR6, c[0x4][0x78] ;  /* 0x01000f00ff0677ac */ /* 0x000ea20008000a00 */
[----:B------:R-:W3:Y:S01]  /*72e0*/  LDC.64 R2, c[0x4][R3] ;  /* 0x0100000003027b82 */ /* 0x000ee20000000a00 */
[----:B------:R-:W5:Y:S01]  /*72f0*/  LDCU.64 UR4, c[0x4][0x10] ;  /* 0x01000200ff0477ac */ /* 0x000f620008000a00 */
[----:B-1----:R-:W-:Y:S01]  /*7300*/  MOV R5, UR9 ;  /* 0x0000000900057c02 */ /* 0x002fe20008000f00 */
[----:B------:R-:W-:Y:S01]  /*7310*/  IMAD.U32 R4, RZ, RZ, UR8 ;  /* 0x00000008ff047e24 */ /* 0x000fe2000f8e00ff */
[----:B--2---:R-:W-:Y:S01]  /*7320*/  MOV R7, UR7 ;  /* 0x0000000700077c02 */ /* 0x004fe20008000f00 */
[----:B------:R-:W-:Y:S01]  /*7330*/  IMAD.U32 R6, RZ, RZ, UR6 ;  /* 0x00000006ff067e24 */ /* 0x000fe2000f8e00ff */
[----:B-----5:R-:W-:Y:S01]  /*7340*/  MOV R11, UR5 ;  /* 0x00000005000b7c02 */ /* 0x020fe20008000f00 */
[----:B------:R-:W-:Y:S02]  /*7350*/  IMAD.U32 R10, RZ, RZ, UR4 ;  /* 0x00000004ff0a7e24 */ /* 0x000fe4000f8e00ff */
[----:B------:R-:W-:Y:S07]  /*7360*/  LEPC R20, `(.L_x_120) ;  /* 0x000000001014794e */ /* 0x000fee0000000000 */
[----:B---34-:R-:W-:Y:S05]  /*7370*/  CALL.ABS.NOINC R2 ;  /* 0x0000000002007343 */ /* 0x018fea0003c00000 */
.L_x_120:
[----:B------:R-:W-:Y:S01]  /*7380*/  ISETP.NE.AND P0, PT, R64, RZ, PT ;  /* 0x000000ff4000720c */ /* 0x000fe20003f05270 */
[----:B------:R-:W-:Y:S05]  /*7390*/  WARPSYNC.ALL ;  /* 0x0000000000007948 */ /* 0x000fea0003800000 */
[----:B------:R-:W-:Y:S01]  /*73a0*/  R2UR UR4, R25 ;  /* 0x00000000190472ca */ /* 0x000fe200000e0000 */
[----:B------:R-:W-:Y:S01]  /*73b0*/  BSSY.RECONVERGENT B0, `(.L_x_121) ;  /* 0x0000063000007945 */ /* 0x000fe20003800200 */
[----:B---3--:R-:W-:Y:S02]  /*73c0*/  LOP3.LUT R0, R44, 0xffffe000, RZ, 0xc0, !PT ;  /* 0xffffe0002c007812 */ /* 0x008fe400078ec0ff */
[----:B------:R-:W-:Y:S02]  /*73d0*/  LOP3.LUT R2, R45, 0xffffe000, RZ, 0xc0, !PT ;  /* 0xffffe0002d027812 */ /* 0x000fe400078ec0ff */
[----:B------:R-:W-:Y:S02]  /*73e0*/  LOP3.LUT R3, R46, 0xffffe000, RZ, 0xc0, !PT ;  /* 0xffffe0002e037812 */ /* 0x000fe400078ec0ff */
[----:B------:R-:W-:Y:S02]  /*73f0*/  LOP3.LUT R20, R47, 0xffffe000, RZ, 0xc0, !PT ;  /* 0xffffe0002f147812 */ /* 0x000fe400078ec0ff */
[----:B----4-:R-:W-:Y:S02]  /*7400*/  LOP3.LUT R21, R40, 0xffffe000, RZ, 0xc0, !PT ;  /* 0xffffe00028157812 */ /* 0x010fe400078ec0ff */
[----:B------:R-:W-:Y:S01]  /*7410*/  LOP3.LUT R25, R41, 0xffffe000, RZ, 0xc0, !PT ;  /* 0xffffe00029197812 */ /* 0x000fe200078ec0ff */
[----:B------:R-:W1:Y:S01]  /*7420*/  LDTM.16dp128bit.x8 R4, tmem[UR4+0x20] ;  /* 0x00002004000479ee */ /* 0x000e620008180000 */
[----:B------:R-:W-:Y:S01]  /*7430*/  R2UR UR4, R71 ;  /* 0x00000000470472ca */ /* 0x000fe200000e0000 */
[----:B------:R-:W-:Y:S01]  /*7440*/  NOP ;  /* 0x0000000000007918 */ /* 0x000fe20000000000 */
[----:B------:R-:W-:Y:S02]  /*7450*/  LOP3.LUT R27, R42, 0xffffe000, RZ, 0xc0, !PT ;  /* 0xffffe0002a1b7812 */ /* 0x000fe400078ec0ff */
[----:B------:R-:W-:Y:S02]  /*7460*/  LOP3.LUT R28, R43, 0xffffe000, RZ, 0xc0, !PT ;  /* 0xffffe0002b1c7812 */ /* 0x000fe400078ec0ff */
[----:B------:R-:W-:Y:S02]  /*7470*/  LOP3.LUT R29, R32, 0xffffe000, RZ, 0xc0, !PT ;  /* 0xffffe000201d7812 */ /* 0x000fe400078ec0ff */
[----:B------:R-:W-:Y:S02]  /*7480*/  LOP3.LUT R30, R33, 0xffffe000, RZ, 0xc0, !PT ;  /* 0xffffe000211e7812 */ /* 0x000fe400078ec0ff */
[----:B------:R-:W-:Y:S02]  /*7490*/  LOP3.LUT R31, R34, 0xffffe000, RZ, 0xc0, !PT ;  /* 0xffffe000221f7812 */ /* 0x000fe400078ec0ff */
[----:B------:R-:W-:Y:S01]  /*74a0*/  LOP3.LUT R32, R35, 0xffffe000, RZ, 0xc0, !PT ;  /* 0xffffe00023207812 */ /* 0x000fe200078ec0ff */
[----:B------:R-:W-:Y:S01]  /*74b0*/  UIADD3 UR4, UPT, UPT, UR4, 0x140, URZ ;  /* 0x0000014004047890 */ /* 0x000fe2000fffe0ff */
[----:B------:R-:W-:Y:S02]  /*74c0*/  LOP3.LUT R33, R36, 0xffffe000, RZ, 0xc0, !PT ;  /* 0xffffe00024217812 */ /* 0x000fe400078ec0ff */
[----:B------:R-:W-:Y:S01]  /*74d0*/  LOP3.LUT R34, R37, 0xffffe000, RZ, 0xc0, !PT ;  /* 0xffffe00025227812 */ /* 0x000fe200078ec0ff */
[----:B------:R-:W-:Y:S01]  /*74e0*/  UPRMT UR4, UR54, 0x654, UR4 ;  /* 0x0000065436047896 */ /* 0x000fe20008000004 */
[----:B------:R-:W-:Y:S02]  /*74f0*/  LOP3.LUT R35, R38, 0xffffe000, RZ, 0xc0, !PT ;  /* 0xffffe00026237812 */ /* 0x000fe400078ec0ff */
[----:B------:R-:W-:Y:S01]  /*7500*/  LOP3.LUT R36, R39, 0xffffe000, RZ, 0xc0, !PT ;  /* 0xffffe00027247812 */ /* 0x000fe200078ec0ff */
[C---:B-1----:R-:W-:Y:S01]  /*7510*/  FMUL R4, R24.reuse, R4 ;  /* 0x0000000418047220 */ /* 0x042fe20000400000 */
[C---:B------:R-:W-:Y:S01]  /*7520*/  FMUL R5, R24.reuse, R5 ;  /* 0x0000000518057220 */ /* 0x040fe20000400000 */
[C---:B------:R-:W-:Y:S01]  /*7530*/  FMUL R6, R24.reuse, R6 ;  /* 0x0000000618067220 */ /* 0x040fe20000400000 */
[----:B------:R-:W-:Y:S01]  /*7540*/  FMUL R7, R24, R7 ;  /* 0x0000000718077220 */ /* 0x000fe20000400000 */
[----:B------:R-:W-:Y:S01]  /*7550*/  FFMA R4, R26, R0, R4 ;  /* 0x000000001a047223 */ /* 0x000fe20000000004 */
[----:B------:R-:W-:Y:S02]  /*7560*/  IMAD.U32 R0, RZ, RZ, UR45 ;  /* 0x0000002dff007e24 */ /* 0x000fe4000f8e00ff */
[----:B------:R-:W-:Y:S01]  /*7570*/  FMUL R8, R24, R8 ;  /* 0x0000000818087220 */ /* 0x000fe20000400000 */
[----:B------:R-:W-:Y:S01]  /*7580*/  FFMA R5, R26, R2, R5 ;  /* 0x000000021a057223 */ /* 0x000fe20000000005 */
[----:B------:R-:W-:Y:S01]  /*7590*/  FMUL R9, R24, R9 ;  /* 0x0000000918097220 */ /* 0x000fe20000400000 */
[----:B------:R-:W-:Y:S01]  /*75a0*/  F2FP.TF32.F32.PACK_B R4, R4 ;  /* 0x00000004ff04723e */ /* 0x000fe200024050ff */
[----:B------:R-:W-:Y:S01]  /*75b0*/  FFMA R6, R26, R3, R6 ;  /* 0x000000031a067223 */ /* 0x000fe20000000006 */
[----:B------:R-:W-:Y:S01]  /*75c0*/  FMUL R10, R24, R10 ;  /* 0x0000000a180a7220 */ /* 0x000fe20000400000 */
[----:B------:R-:W-:Y:S01]  /*75d0*/  F2FP.TF32.F32.PACK_B R5, R5 ;  /* 0x00000005ff05723e */ /* 0x000fe200024050ff */
[----:B------:R-:W-:Y:S01]  /*75e0*/  FFMA R7, R26, R20, R7 ;  /* 0x000000141a077223 */ /* 0x000fe20000000007 */
[----:B------:R-:W-:Y:S01]  /*75f0*/  IMAD R0, R0, 0x800, R52 ;  /* 0x0000080000007824 */ /* 0x000fe200078e0234 */
[----:B------:R-:W-:Y:S01]  /*7600*/  F2FP.TF32.F32.PACK_B R6, R6 ;  /* 0x00000006ff06723e */ /* 0x000fe200024050ff */
[----:B------:R-:W-:Y:S01]  /*7610*/  FMUL R11, R24, R11 ;  /* 0x0000000b180b7220 */ /* 0x000fe20000400000 */
[----:B------:R-:W-:Y:S01]  /*7620*/  FFMA R8, R26, R21, R8 ;  /* 0x000000151a087223 */ /* 0x000fe20000000008 */
[----:B------:R-:W-:Y:S01]  /*7630*/  F2FP.TF32.F32.PACK_B R7, R7 ;  /* 0x00000007ff07723e */ /* 0x000fe200024050ff */
[----:B------:R-:W-:Y:S01]  /*7640*/  FMUL R12, R24, R12 ;  /* 0x0000000c180c7220 */ /* 0x000fe20000400000 */
[----:B------:R-:W-:Y:S01]  /*7650*/  LEA R0, R0, UR44, 0x2 ;  /* 0x0000002c00007c11 */ /* 0x000fe2000f8e10ff */
[----:B------:R-:W-:Y:S01]  /*7660*/  FFMA R9, R26, R25, R9 ;  /* 0x000000191a097223 */ /* 0x000fe20000000009 */
[----:B------:R-:W-:Y:S01]  /*7670*/  FMUL R13, R24, R13 ;  /* 0x0000000d180d7220 */ /* 0x000fe20000400000 */
        /* <DEDUP_REMOVED lines=12> */
[C---:B------:R-:W-:Y:S01]  /*7740*/  IADD3 R2, PT, PT, R73.reuse, 0x400, R0 ;  /* 0x0000040049027810 */ /* 0x040fe20007ffe000 */
[C---:B------:R-:W-:Y:S01]  /*7750*/  FFMA R16, R26.reuse, R33, R16 ;  /* 0x000000211a107223 */ /* 0x040fe20000000010 */
[----:B------:R-:W-:Y:S01]  /*7760*/  F2FP.TF32.F32.PACK_B R8, R8 ;  /* 0x00000008ff08723e */ /* 0x000fe200024050ff */
[----:B------:R-:W-:Y:S01]  /*7770*/  SYNCS.ARRIVE.TRANS64.RED.A1T0 RZ, [UR4], RZ ;  /* 0x000000ffffff79a7 */ /* 0x000fe20008100404 */
[----:B------:R1:W-:Y:S01]  /*7780*/  STSM.16.M88.4 [R0+0x400], R4 ;  /* 0x0004000400007844 */ /* 0x0003e20000000200 */
[----:B------:R-:W-:Y:S01]  /*7790*/  F2FP.TF32.F32.PACK_B R9, R9 ;  /* 0x00000009ff09723e */ /* 0x000fe200024050ff */
[C---:B------:R-:W-:Y:S01]  /*77a0*/  FFMA R17, R26.reuse, R34, R17 ;  /* 0x000000221a117223 */ /* 0x040fe20000000011 */
[----:B------:R-:W-:Y:S01]  /*77b0*/  F2FP.TF32.F32.PACK_B R10, R10 ;  /* 0x0000000aff0a723e */ /* 0x000fe200024050ff */
[C---:B------:R-:W-:Y:S01]  /*77c0*/  FFMA R18, R26.reuse, R35, R18 ;  /* 0x000000231a127223 */ /* 0x040fe20000000012 */
[----:B------:R-:W-:Y:S01]  /*77d0*/  F2FP.TF32.F32.PACK_B R11, R11 ;  /* 0x0000000bff0b723e */ /* 0x000fe200024050ff */
[----:B------:R-:W-:Y:S01]  /*77e0*/  FFMA R19, R26, R36, R19 ;  /* 0x000000241a137223 */ /* 0x000fe20000000013 */
[----:B------:R-:W-:Y:S02]  /*77f0*/  IADD3 R72, PT, PT, R72, 0x400, R0 ;  /* 0x0000040048487810 */ /* 0x000fe40007ffe000 */
[----:B------:R-:W-:Y:S01]  /*7800*/  F2FP.TF32.F32.PACK_B R12, R12 ;  /* 0x0000000cff0c723e */ /* 0x000fe200024050ff */
        /* <DEDUP_REMOVED lines=20> */
[----:B------:R-:W-:Y:S02]  /*7950*/  ULEA UR5, UR45, UR44, 0xd ;  /* 0x0000002c2d057291 */ /* 0x000fe4000f8e68ff */
[----:B------:R-:W-:Y:S02]  /*7960*/  UIADD3 UR9, UPT, UPT, UR49, 0x20, URZ ;  /* 0x0000002031097890 */ /* 0x000fe4000fffe0ff */
[----:B------:R-:W-:Y:S01]  /*7970*/  UIADD3 UR8, UPT, UPT, UR5, 0x400, URZ ;  /* 0x0000040005087890 */ /* 0x000fe2000fffe0ff */
[----:B------:R-:W-:Y:S01]  /*7980*/  UMOV UR10, UR50 ;  /* 0x00000032000a7c82 */ /* 0x000fe20008000000 */
[----:B------:R-:W-:Y:S01]  /*7990*/  UMOV UR11, UR36 ;  /* 0x00000024000b7c82 */ /* 0x000fe20008000000 */
[----:B--2---:R-:W-:Y:S04]  /*79a0*/  UIADD3 UR4, UP0, UPT, UR6, 0x680, URZ ;  /* 0x0000068006047890 */ /* 0x004fe8000ff1e0ff */
[----:B------:R-:W-:Y:S09]  /*79b0*/  UIADD3.X UR5, UPT, UPT, URZ, UR7, URZ, UP0, !UPT ;  /* 0x00000007ff057290 */ /* 0x000ff200087fe4ff */
[----:B------:R2:W-:Y:S02]  /*79c0*/  UTMASTG.3D [UR8], [UR4] ;  /* 0x00000008040073b5 */ /* 0x0005e40008010000 */
[----:B--2---:R0:W-:Y:S02]  /*79d0*/  UTMACMDFLUSH ;  /* 0x00000000000079b7 */ /* 0x0041e40000000000 */
.L_x_122:
[----:B------:R-:W-:Y:S05]  /*79e0*/  BSYNC.RECONVERGENT B0 ;  /* 0x0000000000007941 */ /* 0x000fea0003800200 */
.L_x_121:
[----:B------:R-:W-:Y:S01]  /*79f0*/  UIADD3 UR4, UPT, UPT, UR45, 0x1, URZ ;  /* 0x000000012d047890 */ /* 0x000fe2000fffe0ff */
[----:B------:R-:W-:Y:S03]  /*7a00*/  BSSY.RECONVERGENT B0, `(.L_x_123) ;  /* 0x0000008000007945 */ /* 0x000fe60003800200 */
[----:B------:R-:W-:Y:S04]  /*7a10*/  UISETP.NE.AND UP0, UPT, UR4, 0x3, UPT ;  /* 0x000000030400788c */ /* 0x000fe8000bf05270 */
[----:B------:R-:W-:Y:S02]  /*7a20*/  UISETP.EQ.XOR UP1, UPT, UR47, 0x3, !UP0 ;  /* 0x000000032f00788c */ /* 0x000fe4000c722a70 */
[----:B------:R-:W-:Y:S02]  /*7a30*/  USEL UR46, UR4, URZ, UP0 ;  /* 0x000000ff042e7287 */ /* 0x000fe40008000000 */
[----:B------:R-:W-:Y:S04]  /*7a40*/  USEL UR5, URZ, 0x1, !UP1 ;  /* 0x00000001ff057887 */ /* 0x000fe8000c800000 */
[----:B------:R-:W-:Y:S01]  /*7a50*/  ULOP3.LUT UR55, UR55, UR5, URZ, 0x3c, !UPT ;  /* 0x0000000537377292 */ /* 0x000fe2000f8e3cff */
[----:B------:R-:W-:Y:S11]  /*7a60*/  @P0 BRA `(.L_x_124) ;  /* 0x0000000000040947 */ /* 0x000ff60003800000 */
[----:B------:R-:W-:Y:S04]  /*7a70*/  DEPBAR.LE SB0, 0x1 ;  /* 0x000080400000791a */ /* 0x000fe80000000000 */
.L_x_124:
[----:B------:R-:W-:Y:S05]  /*7a80*/  BSYNC.RECONVERGENT B0 ;  /* 0x0000000000007941 */ /* 0x000fea0003800200 */
.L_x_123:
[----:B------:R-:W-:Y:S01]  /*7a90*/  BAR.SYNC.DEFER_BLOCKING 0x1, 0x80 ;  /* 0x0042000000007b1d */ /* 0x000fe20000010000 */
[----:B------:R-:W-:Y:S01]  /*7aa0*/  UISETP.NE.AND UP0, UPT, UR53, -0x2, UPT ;  /* 0xfffffffe3500788c */ /* 0x000fe2000bf05270 */
[----:B------:R-:W-:Y:S08]  /*7ab0*/  IADD3 R22, PT, PT, R22, 0x1, RZ ;  /* 0x0000000116167810 */ /* 0x000ff00007ffe0ff */
[----:B------:R-:W-:Y:S05]  /*7ac0*/  BRA.U !UP0, `(.L_x_125) ;  /* 0x0000000108287547 */ /* 0x000fea000b800000 */
[----:B------:R-:W-:Y:S01]  /*7ad0*/  ISETP.NE.AND P0, PT, R70, RZ, PT ;  /* 0x000000ff4600720c */ /* 0x000fe20003f05270 */
[----:B-1----:R-:W-:Y:S01]  /*7ae0*/  IMAD.U32 R2, RZ, RZ, UR52 ;  /* 0x00000034ff027e24 */ /* 0x002fe2000f8e00ff */
[----:B------:R-:W-:Y:S01]  /*7af0*/  UIADD3 UR4, UPT, UPT, UR52, 0x1, URZ ;  /* 0x0000000134047890 */ /* 0x000fe2000fffe0ff */
[----:B------:R-:W-:Y:S03]  /*7b00*/  IMAD.U32 R0, RZ, RZ, UR54 ;  /* 0x00000036ff007e24 */ /* 0x000fe6000f8e00ff */
[----:B------:R-:W-:Y:S04]  /*7b10*/  UISETP.NE.AND UP0, UPT, UR4, 0x3, UPT ;  /* 0x000000030400788c */ /* 0x000fe8000bf05270 */
[----:B------:R-:W-:Y:S03]  /*7b20*/  USEL UR52, UR4, URZ, UP0 ;  /* 0x000000ff04347287 */ /* 0x000fe60008000000 */
[----:B------:R-:W-:Y:S05]  /*7b30*/  @P0 LEA R2, R2, UR44, 0x3 ;  /* 0x0000002c02020c11 */ /* 0x000fea000f8e18ff */
[----:B------:R-:W-:Y:S05]  /*7b40*/  @P0 VIADD R2, R2, 0xd8 ;  /* 0x000000d802020836 */ /* 0x000fea0000000000 */
[----:B------:R-:W-:Y:S04]  /*7b50*/  @P0 PRMT R0, R0, 0x654, R2 ;  /* 0x0000065400000816 */ /* 0x000fe80000000002 */
[----:B------:R2:W-:Y:S03]  /*7b60*/  @P0 SYNCS.ARRIVE.TRANS64.RED.A1T0 RZ, [R0+URZ], RZ ;  /* 0x000000ff00ff09a7 */ /* 0x0005e600081004ff */
.L_x_125:
[----:B------:R-:W-:Y:S01]  /*7b70*/  R2UR UR6, R69 ;  /* 0x00000000450672ca */ /* 0x000fe200000e0000 */
[----:B------:R-:W-:Y:S01]  /*7b80*/  UIADD3 UR53, UPT, UPT, UR53, 0x2, URZ ;  /* 0x0000000235357890 */ /* 0x000fe2000fffe0ff */
[----:B------:R-:W-:Y:S02]  /*7b90*/  R2UR UR5, R55 ;  /* 0x00000000370572ca */ /* 0x000fe400000e0000 */
[----:B------:R-:W-:Y:S02]  /*7ba0*/  R2UR UR4, R56 ;  /* 0x00000000380472ca */ /* 0x000fe400000e0000 */
[----:B------:R-:W-:Y:S02]  /*7bb0*/  R2UR UR36, R67 ;  /* 0x00000000432472ca */ /* 0x000fe400000e0000 */
[----:B------:R-:W-:Y:S02]  /*7bc0*/  ISETP.NE.AND P0, PT, R59, 0x2, PT ;  /* 0x000000023b00780c */ /* 0x000fe40003f05270 */
[----:B------:R-:W-:Y:S02]  /*7bd0*/  ISETP.NE.AND P1, PT, R22, 0x4, PT ;  /* 0x000000041600780c */ /* 0x000fe40003f25270 */
[----:B-1----:R-:W-:Y:S01]  /*7be0*/  SEL R2, RZ, 0x1, P0 ;  /* 0x00000001ff027807 */ /* 0x002fe20000000000 */
[----:B------:R-:W-:Y:S01]  /*7bf0*/  UISETP.NE.AND UP0, UPT, UR6, URZ, UPT ;  /* 0x000000ff0600728c */ /* 0x000fe2000bf05270 */
[----:B--2---:R-:W-:Y:S01]  /*7c00*/  SEL R0, RZ, 0x1, P1 ;  /* 0x00000001ff007807 */ /* 0x004fe20000800000 */
[----:B------:R-:W-:Y:S01]  /*7c10*/  UIADD3 UR30, UPT, UPT, UR37, UR5, URZ ;  /* 0x00000005251e7290 */ /* 0x000fe2000fffe0ff */
[----:B------:R-:W-:Y:S01]  /*7c20*/  LOP3.LUT R60, R60, R2, RZ, 0x3c, !PT ;  /* 0x000000023c3c7212 */ /* 0x000fe200078e3cff */
[----:B------:R-:W-:Y:S01]  /*7c30*/  UIADD3 UR26, UPT, UPT, UR38, UR4, URZ ;  /* 0x00000004261a7290 */ /* 0x000fe2000fffe0ff */
[----:B------:R-:W-:Y:S02]  /*7c40*/  LOP3.LUT R61, R61, R0, RZ, 0x3c, !PT ;  /* 0x000000003d3d7212 */ /* 0x000fe400078e3cff */
[----:B------:R-:W-:Y:S02]  /*7c50*/  SEL R59, R59, RZ, P0 ;  /* 0x000000ff3b3b7207 */ /* 0x000fe40000000000 */
[----:B------:R-:W-:Y:S01]  /*7c60*/  SEL R22, R22, RZ, P1 ;  /* 0x000000ff16167207 */ /* 0x000fe20000800000 */
[----:B------:R-:W-:Y:S06]  /*7c70*/  BRA.U UP0, `(.L_x_126) ;  /* 0xffffffd900b07547 */ /* 0x000fec000b83ffff */
[----:B------:R-:W-:-:S13]  /*7c80*/  R2UR UR4, R57 ;  /* 0x00000000390472ca */ /* 0x000fda00000e0000 */
[----:B------:R-:W-:-:S09]  /*7c90*/  UISETP.NE.AND UP0, UPT, UR4, URZ, UPT ;  /* 0x000000ff0400728c */ /* 0x000fd2000bf05270 */
[----:B------:R-:W-:Y:S05]  /*7ca0*/  BRA.U !UP0, `(.L_x_127) ;  /* 0x0000000108487547 */ /* 0x000fea000b800000 */
[----:B------:R-:W1:Y:S02]  /*7cb0*/  LDCU.64 UR4, c[0x0][0x890] ;  /* 0x00011200ff0477ac */ /* 0x000e640008000a00 */
[----:B-1----:R-:W-:-:S04]  /*7cc0*/  UISETP.NE.U32.AND UP0, UPT, UR4, URZ, UPT ;  /* 0x000000ff0400728c */ /* 0x002fc8000bf05070 */
[----:B------:R-:W-:-:S09]  /*7cd0*/  UISETP.NE.AND.EX UP0, UPT, UR5, URZ, UPT, UP0 ;  /* 0x000000ff0500728c */ /* 0x000fd2000bf05300 */
[----:B------:R-:W-:Y:S05]  /*7ce0*/  BRA.U UP0, `(.L_x_128) ;  /* 0x00000001000c7547 */ /* 0x000fea000b800000 */
[----:B------:R-:W-:-:S13]  /*7cf0*/  FSETP.NEU.AND P0, PT, R26, RZ, PT ;  /* 0x000000ff1a00720b */ /* 0x000fda0003f0d000 */
[----:B------:R-:W-:Y:S05]  /*7d00*/  @!P0 EXIT ;  /* 0x000000000000894d */ /* 0x000fea0003800000 */
[----:B------:R-:W-:Y:S05]  /*7d10*/  BRA `(.L_x_127) ;  /* 0x00000000002c7947 */ /* 0x000fea0003800000 */
.L_x_128:
[----:B------:R-:W-:Y:S01]  /*7d20*/  ISETP.NE.AND P0, PT, R58, RZ, PT ;  /* 0x000000ff3a00720c */ /* 0x000fe20003f05270 */
[----:B------:R-:W-:-:S12]  /*7d30*/  BSSY.RECONVERGENT B0, `(.L_x_127) ;  /* 0x0000009000007945 */ /* 0x000fd80003800200 */
[----:B------:R-:W-:Y:S05]  /*7d40*/  @P0 BRA `(.L_x_129) ;  /* 0x0000000000140947 */ /* 0x000fea0003800000 */
[----:B------:R-:W1:Y:S02]  /*7d50*/  LDCU.64 UR4, c[0x0][0x888] ;  /* 0x00011100ff0477ac */ /* 0x000e640008000a00 */
[----:B-1----:R-:W-:-:S04]  /*7d60*/  ISETP.NE.U32.AND P0, PT, RZ, UR4, PT ;  /* 0x00000004ff007c0c */ /* 0x002fc8000bf05070 */
[----:B------:R-:W-:-:S13]  /*7d70*/  ISETP.NE.AND.EX P0, PT, RZ, UR5, PT, P0 ;  /* 0x00000005ff007c0c */ /* 0x000fda000bf05300 */
[----:B------:R-:W-:Y:S05]  /*7d80*/  @!P0 EXIT ;  /* 0x000000000000894d */ /* 0x000fea0003800000 */
[----:B------:R-:W-:Y:S05]  /*7d90*/  BRA `(.L_x_130) ;  /* 0x0000000000087947 */ /* 0x000fea0003800000 */
.L_x_129:
[----:B------:R-:W-:-:S13]  /*7da0*/  FSETP.NEU.AND P0, PT, R26, RZ, PT ;  /* 0x000000ff1a00720b */ /* 0x000fda0003f0d000 */
[----:B------:R-:W-:Y:S05]  /*7db0*/  @!P0 EXIT ;  /* 0x000000000000894d */ /* 0x000fea0003800000 */
.L_x_130:
[----:B------:R-:W-:Y:S05]  /*7dc0*/  BSYNC.RECONVERGENT B0 ;  /* 0x0000000000007941 */ /* 0x000fea0003800200 */
.L_x_127:
[----:B------:R-:W-:Y:S01]  /*7dd0*/  ULEA UR4, UR52, UR44, 0x3 ;  /* 0x0000002c34047291 */ /* 0x000fe2000f8e18ff */
[----:B------:R-:W-:-:S04]  /*7de0*/  DEPBAR.LE SB0, 0x0 ;  /* 0x000080000000791a */ /* 0x000fc80000000000 */
[----:B------:R-:W-:-:S04]  /*7df0*/  UIADD3 UR4, UPT, UPT, UR4, 0xd8, URZ ;  /* 0x000000d804047890 */ /* 0x000fc8000fffe0ff */
[----:B------:R-:W-:-:S09]  /*7e00*/  UPRMT UR4, UR54, 0x654, UR4 ;  /* 0x0000065436047896 */ /* 0x000fd20008000004 */
[----:B------:R-:W-:Y:S01]  /*7e10*/  SYNCS.ARRIVE.TRANS64.RED.A1T0 RZ, [UR4], RZ ;  /* 0x000000ffffff79a7 */ /* 0x000fe20008100404 */
[----:B------:R-:W-:Y:S05]  /*7e20*/  EXIT ;  /* 0x000000000000794d */ /* 0x000fea0003800000 */
.L_x_25:
[----:B---3--:R3:W4:Y:S02]  /*7e30*/  SYNCS.PHASECHK.TRANS64.TRYWAIT P0, [R0+URZ+0x170], R2 ;  /* 0x00017002000075a7 */ /* 0x00872400080011ff */
[----:B----4-:R-:W-:Y:S05]  /*7e40*/  @!P0 NANOSLEEP.SYNCS 0x989680 ;  /* 0x009896800000895d */ /* 0x010fea0003900000 */
[----:B------:R-:W4:Y:S02]  /*7e50*/  @!P0 SYNCS.PHASECHK.TRANS64 P0, [R0+URZ+0x170], R2 ;  /* 0x00017002000085a7 */ /* 0x000f2400080010ff */
[----:B----4-:R-:W-:Y:S05]  /*7e60*/  @!P0 BRA `(.L_x_25) ;  /* 0xfffffffc00f08947 */ /* 0x010fea000383ffff */
[----:B------:R-:W-:Y:S05]  /*7e70*/  BRA `(.L_x_131) ;  /* 0xffffff9800c87947 */ /* 0x000fea000383ffff */
.L_x_28:
[----:B--2---:R-:W-:-:S07]  /*7e80*/  MOV R0, UR33 ;  /* 0x0000002100007c02 */ /* 0x004fce0008000f00 */
.L_x_132:
[----:B--2---:R2:W3:Y:S02]  /*7e90*/  SYNCS.PHASECHK.TRANS64.TRYWAIT P0, [R0+URZ+0x60], R3 ;  /* 0x00006003000075a7 */ /* 0x0044e400080011ff */
[----:B---3--:R-:W-:Y:S05]  /*7ea0*/  @!P0 NANOSLEEP.SYNCS 0x989680 ;  /* 0x009896800000895d */ /* 0x008fea0003900000 */
[----:B------:R-:W3:Y:S02]  /*7eb0*/  @!P0 SYNCS.PHASECHK.TRANS64 P0, [R0+URZ+0x60], R3 ;  /* 0x00006003000085a7 */ /* 0x000ee400080010ff */
[----:B---3--:R-:W-:Y:S05]  /*7ec0*/  @!P0 BRA `(.L_x_132) ;  /* 0xfffffffc00f08947 */ /* 0x008fea000383ffff */
[----:B------:R-:W-:Y:S05]  /*7ed0*/  BRA `(.L_x_27) ;  /* 0xffffff9c00107947 */ /* 0x000fea000383ffff */
.L_x_35:
[----:B-1----:R-:W-:-:S07]  /*7ee0*/  MOV R0, UR17 ;  /* 0x0000001100007c02 */ /* 0x002fce0008000f00 */
.L_x_133:
[----:B-1----:R1:W2:Y:S02]  /*7ef0*/  SYNCS.PHASECHK.TRANS64.TRYWAIT P0, [R0+URZ+0x60], R3 ;  /* 0x00006003000075a7 */ /* 0x0022a400080011ff */
[----:B--2---:R-:W-:Y:S05]  /*7f00*/  @!P0 NANOSLEEP.SYNCS 0x989680 ;  /* 0x009896800000895d */ /* 0x004fea0003900000 */
[----:B------:R-:W2:Y:S02]  /*7f10*/  @!P0 SYNCS.PHASECHK.TRANS64 P0, [R0+URZ+0x60], R3 ;  /* 0x00006003000085a7 */ /* 0x000ea400080010ff */
[----:B--2---:R-:W-:Y:S05]  /*7f20*/  @!P0 BRA `(.L_x_133) ;  /* 0xfffffffc00f08947 */ /* 0x004fea000383ffff */
[----:B------:R-:W-:Y:S05]  /*7f30*/  BRA `(.L_x_34) ;  /* 0xffffff9c00d07947 */ /* 0x000fea000383ffff */
.L_x_40:
[----:B-1----:R1:W2:Y:S02]  /*7f40*/  SYNCS.PHASECHK.TRANS64.TRYWAIT P0, [R3+URZ+0x100], R0 ;  /* 0x00010000030075a7 */ /* 0x0022a400080011ff */
[----:B--2---:R-:W-:Y:S05]  /*7f50*/  @!P0 NANOSLEEP.SYNCS 0x989680 ;  /* 0x009896800000895d */ /* 0x004fea0003900000 */
[----:B------:R-:W2:Y:S02]  /*7f60*/  @!P0 SYNCS.PHASECHK.TRANS64 P0, [R3+URZ+0x100], R0 ;  /* 0x00010000030085a7 */ /* 0x000ea400080010ff */
[----:B--2---:R-:W-:Y:S05]  /*7f70*/  @!P0 BRA `(.L_x_40) ;  /* 0xfffffffc00f08947 */ /* 0x004fea000383ffff */
[----:B------:R-:W-:Y:S05]  /*7f80*/  BRA `(.L_x_134) ;  /* 0xffffffa000787947 */ /* 0x000fea000383ffff */
.L_x_44:
[----:B------:R-:W-:-:S07]  /*7f90*/  MOV R0, UR4 ;  /* 0x0000000400007c02 */ /* 0x000fce0008000f00 */
.L_x_135:
[----:B-1----:R1:W2:Y:S02]  /*7fa0*/  SYNCS.PHASECHK.TRANS64.TRYWAIT P0, [R0+URZ], R2 ;  /* 0x00000002000075a7 */ /* 0x0022a400080011ff */
[----:B--2---:R-:W-:Y:S05]  /*7fb0*/  @!P0 NANOSLEEP.SYNCS 0x989680 ;  /* 0x009896800000895d */ /* 0x004fea0003900000 */
[----:B------:R-:W2:Y:S02]  /*7fc0*/  @!P0 SYNCS.PHASECHK.TRANS64 P0, [R0+URZ], R2 ;  /* 0x00000002000085a7 */ /* 0x000ea400080010ff */
[----:B--2---:R-:W-:Y:S05]  /*7fd0*/  @!P0 BRA `(.L_x_135) ;  /* 0xfffffffc00f08947 */ /* 0x004fea000383ffff */
[----:B------:R-:W-:Y:S05]  /*7fe0*/  BRA `(.L_x_136) ;  /* 0xffffffa800247947 */ /* 0x000fea000383ffff */
.L_x_45:
[----:B------:R-:W-:-:S07]  /*7ff0*/  MOV R0, UR5 ;  /* 0x0000000500007c02 */ /* 0x000fce0008000f00 */
.L_x_137:
[----:B-1----:R1:W2:Y:S02]  /*8000*/  SYNCS.PHASECHK.TRANS64.TRYWAIT P0, [R0+URZ], R3 ;  /* 0x00000003000075a7 */ /* 0x0022a400080011ff */
[----:B--2---:R-:W-:Y:S05]  /*8010*/  @!P0 NANOSLEEP.SYNCS 0x989680 ;  /* 0x009896800000895d */ /* 0x004fea0003900000 */
[----:B------:R-:W2:Y:S02]  /*8020*/  @!P0 SYNCS.PHASECHK.TRANS64 P0, [R0+URZ], R3 ;  /* 0x00000003000085a7 */ /* 0x000ea400080010ff */
[----:B--2---:R-:W-:Y:S05]  /*8030*/  @!P0 BRA `(.L_x_137) ;  /* 0xfffffffc00f08947 */ /* 0x004fea000383ffff */
[----:B------:R-:W-:Y:S05]  /*8040*/  BRA `(.L_x_138) ;  /* 0xffffffa800307947 */ /* 0x000fea000383ffff */
.L_x_46:
[----:B------:R-:W-:-:S07]  /*8050*/  MOV R0, UR5 ;  /* 0x0000000500007c02 */ /* 0x000fce0008000f00 */
.L_x_139:
[----:B-1----:R1:W2:Y:S02]  /*8060*/  SYNCS.PHASECHK.TRANS64.TRYWAIT P0, [R0+URZ], R3 ;  /* 0x00000003000075a7 */ /* 0x0022a400080011ff */
[----:B--2---:R-:W-:Y:S05]  /*8070*/  @!P0 NANOSLEEP.SYNCS 0x989680 ;  /* 0x009896800000895d */ /* 0x004fea0003900000 */
[----:B------:R-:W2:Y:S02]  /*8080*/  @!P0 SYNCS.PHASECHK.TRANS64 P0, [R0+URZ], R3 ;  /* 0x00000003000085a7 */ /* 0x000ea400080010ff */
[----:B--2---:R-:W-:Y:S05]  /*8090*/  @!P0 BRA `(.L_x_139) ;  /* 0xfffffffc00f08947 */ /* 0x004fea000383ffff */
[----:B------:R-:W-:Y:S05]  /*80a0*/  BRA `(.L_x_140) ;  /* 0xffffffa8003c7947 */ /* 0x000fea000383ffff */
.L_x_47:
[----:B------:R-:W-:-:S07]  /*80b0*/  MOV R0, UR5 ;  /* 0x0000000500007c02 */ /* 0x000fce0008000f00 */
.L_x_141:
[----:B-1----:R1:W2:Y:S02]  /*80c0*/  SYNCS.PHASECHK.TRANS64.TRYWAIT P0, [R0+URZ], R3 ;  /* 0x00000003000075a7 */ /* 0x0022a400080011ff */
[----:B--2---:R-:W-:Y:S05]  /*80d0*/  @!P0 NANOSLEEP.SYNCS 0x989680 ;  /* 0x009896800000895d */ /* 0x004fea0003900000 */
[----:B------:R-:W2:Y:S02]  /*80e0*/  @!P0 SYNCS.PHASECHK.TRANS64 P0, [R0+URZ], R3 ;  /* 0x00000003000085a7 */ /* 0x000ea400080010ff */
[----:B--2---:R-:W-:Y:S05]  /*80f0*/  @!P0 BRA `(.L_x_141) ;  /* 0xfffffffc00f08947 */ /* 0x004fea000383ffff */
[----:B------:R-:W-:Y:S05]  /*8100*/  BRA `(.L_x_142) ;  /* 0xffffffa800487947 */ /* 0x000fea000383ffff */
.L_x_48:
[----:B------:R-:W-:-:S07]  /*8110*/  MOV R0, UR5 ;  /* 0x0000000500007c02 */ /* 0x000fce0008000f00 */
.L_x_143:
[----:B-1----:R1:W2:Y:S02]  /*8120*/  SYNCS.PHASECHK.TRANS64.TRYWAIT P0, [R0+URZ], R3 ;  /* 0x00000003000075a7 */ /* 0x0022a400080011ff */
[----:B--2---:R-:W-:Y:S05]  /*8130*/  @!P0 NANOSLEEP.SYNCS 0x989680 ;  /* 0x009896800000895d */ /* 0x004fea0003900000 */
[----:B------:R-:W2:Y:S02]  /*8140*/  @!P0 SYNCS.PHASECHK.TRANS64 P0, [R0+URZ], R3 ;  /* 0x00000003000085a7 */ /* 0x000ea400080010ff */
[----:B--2---:R-:W-:Y:S05]  /*8150*/  @!P0 BRA `(.L_x_143) ;  /* 0xfffffffc00f08947 */ /* 0x004fea000383ffff */
[----:B------:R-:W-:Y:S05]  /*8160*/  BRA `(.L_x_144) ;  /* 0xffffffa800547947 */ /* 0x000fea000383ffff */
.L_x_49:
[----:B------:R-:W-:-:S07]  /*8170*/  MOV R0, UR5 ;  /* 0x0000000500007c02 */ /* 0x000fce0008000f00 */
.L_x_145:
[----:B-1----:R1:W2:Y:S02]  /*8180*/  SYNCS.PHASECHK.TRANS64.TRYWAIT P0, [R0+URZ], R3 ;  /* 0x00000003000075a7 */ /* 0x0022a400080011ff */
[----:B--2---:R-:W-:Y:S05]  /*8190*/  @!P0 NANOSLEEP.SYNCS 0x989680 ;  /* 0x009896800000895d */ /* 0x004fea0003900000 */
[----:B------:R-:W2:Y:S02]  /*81a0*/  @!P0 SYNCS.PHASECHK.TRANS64 P0, [R0+URZ], R3 ;  /* 0x00000003000085a7 */ /* 0x000ea400080010ff */
[----:B--2---:R-:W-:Y:S05]  /*81b0*/  @!P0 BRA `(.L_x_145) ;  /* 0xfffffffc00f08947 */ /* 0x004fea000383ffff */
[----:B------:R-:W-:Y:S05]  /*81c0*/  BRA `(.L_x_146) ;  /* 0xffffffa800607947 */ /* 0x000fea000383ffff */
.L_x_50:
[----:B------:R-:W-:-:S07]  /*81d0*/  MOV R0, UR5 ;  /* 0x0000000500007c02 */ /* 0x000fce0008000f00 */
.L_x_147:
[----:B-1----:R1:W2:Y:S02]  /*81e0*/  SYNCS.PHASECHK.TRANS64.TRYWAIT P0, [R0+URZ], R3 ;  /* 0x00000003000075a7 */ /* 0x0022a400080011ff */
[----:B--2---:R-:W-:Y:S05]  /*81f0*/  @!P0 NANOSLEEP.SYNCS 0x989680 ;  /* 0x009896800000895d */ /* 0x004fea0003900000 */
[----:B------:R-:W2:Y:S02]  /*8200*/  @!P0 SYNCS.PHASECHK.TRANS64 P0, [R0+URZ], R3 ;  /* 0x00000003000085a7 */ /* 0x000ea400080010ff */
[----:B--2---:R-:W-:Y:S05]  /*8210*/  @!P0 BRA `(.L_x_147) ;  /* 0xfffffffc00f08947 */ /* 0x004fea000383ffff */
[----:B------:R-:W-:Y:S05]  /*8220*/  BRA `(.L_x_148) ;  /* 0xffffffa8006c7947 */ /* 0x000fea000383ffff */
.L_x_51:
[----:B------:R-:W-:-:S07]  /*8230*/  MOV R0, UR5 ;  /* 0x0000000500007c02 */ /* 0x000fce0008000f00 */
.L_x_149:
[----:B-1----:R1:W2:Y:S02]  /*8240*/  SYNCS.PHASECHK.TRANS64.TRYWAIT P0, [R0+URZ], R3 ;  /* 0x00000003000075a7 */ /* 0x0022a400080011ff */
[----:B--2---:R-:W-:Y:S05]  /*8250*/  @!P0 NANOSLEEP.SYNCS 0x989680 ;  /* 0x009896800000895d */ /* 0x004fea0003900000 */
[----:B------:R-:W2:Y:S02]  /*8260*/  @!P0 SYNCS.PHASECHK.TRANS64 P0, [R0+URZ], R3 ;  /* 0x00000003000085a7 */ /* 0x000ea400080010ff */
[----:B--2---:R-:W-:Y:S05]  /*8270*/  @!P0 BRA `(.L_x_149) ;  /* 0xfffffffc00f08947 */ /* 0x004fea000383ffff */
[----:B------:R-:W-:Y:S05]  /*8280*/  BRA `(.L_x_150) ;  /* 0xffffffa800787947 */ /* 0x000fea000383ffff */
.L_x_52:
[----:B------:R-:W-:-:S07]  /*8290*/  MOV R0, UR5 ;  /* 0x0000000500007c02 */ /* 0x000fce0008000f00 */
.L_x_151:
[----:B-1----:R1:W2:Y:S02]  /*82a0*/  SYNCS.PHASECHK.TRANS64.TRYWAIT P0, [R0+URZ], R3 ;  /* 0x00000003000075a7 */ /* 0x0022a400080011ff */
[----:B--2---:R-:W-:Y:S05]  /*82b0*/  @!P0 NANOSLEEP.SYNCS 0x989680 ;  /* 0x009896800000895d */ /* 0x004fea0003900000 */
[----:B------:R-:W2:Y:S02]  /*82c0*/  @!P0 SYNCS.PHASECHK.TRANS64 P0, [R0+URZ], R3 ;  /* 0x00000003000085a7 */ /* 0x000ea400080010ff */
[----:B--2---:R-:W-:Y:S05]  /*82d0*/  @!P0 BRA `(.L_x_151) ;  /* 0xfffffffc00f08947 */ /* 0x004fea000383ffff */
[----:B------:R-:W-:Y:S05]  /*82e0*/  BRA `(.L_x_152) ;  /* 0xffffffa800847947 */ /* 0x000fea000383ffff */
.L_x_53:
[----:B------:R-:W-:-:S07]  /*82f0*/  MOV R0, UR5 ;  /* 0x0000000500007c02 */ /* 0x000fce0008000f00 */
.L_x_153:
[----:B-1----:R1:W2:Y:S02]  /*8300*/  SYNCS.PHASECHK.TRANS64.TRYWAIT P0, [R0+URZ], R3 ;  /* 0x00000003000075a7 */ /* 0x0022a400080011ff */
[----:B--2---:R-:W-:Y:S05]  /*8310*/  @!P0 NANOSLEEP.SYNCS 0x989680 ;  /* 0x009896800000895d */ /* 0x004fea0003900000 */
[----:B------:R-:W2:Y:S02]  /*8320*/  @!P0 SYNCS.PHASECHK.TRANS64 P0, [R0+URZ], R3 ;  /* 0x00000003000085a7 */ /* 0x000ea400080010ff */
[----:B--2---:R-:W-:Y:S05]  /*8330*/  @!P0 BRA `(.L_x_153) ;  /* 0xfffffffc00f08947 */ /* 0x004fea000383ffff */
[----:B------:R-:W-:Y:S05]  /*8340*/  BRA `(.L_x_154) ;  /* 0xffffffa800907947 */ /* 0x000fea000383ffff */
.L_x_54:
[----:B------:R-:W-:-:S07]  /*8350*/  MOV R0, UR5 ;  /* 0x0000000500007c02 */ /* 0x000fce0008000f00 */
.L_x_155:
[----:B-1----:R1:W2:Y:S02]  /*8360*/  SYNCS.PHASECHK.TRANS64.TRYWAIT P0, [R0+URZ], R3 ;  /* 0x00000003000075a7 */ /* 0x0022a400080011ff */
[----:B--2---:R-:W-:Y:S05]  /*8370*/  @!P0 NANOSLEEP.SYNCS 0x989680 ;  /* 0x009896800000895d */ /* 0x004fea0003900000 */
[----:B------:R-:W2:Y:S02]  /*8380*/  @!P0 SYNCS.PHASECHK.TRANS64 P0, [R0+URZ], R3 ;  /* 0x00000003000085a7 */ /* 0x000ea400080010ff */
[----:B--2---:R-:W-:Y:S05]  /*8390*/  @!P0 BRA `(.L_x_155) ;  /* 0xfffffffc00f08947 */ /* 0x004fea000383ffff */
[----:B------:R-:W-:Y:S05]  /*83a0*/  BRA `(.L_x_156) ;  /* 0xffffffa8009c7947 */ /* 0x000fea000383ffff */
.L_x_57:
[----:B--2---:R2:W3:Y:S02]  /*83b0*/  SYNCS.PHASECHK.TRANS64.TRYWAIT P0, [R2+URZ+0x160], R4 ;  /* 0x00016004020075a7 */ /* 0x0044e400080011ff */
[----:B---3--:R-:W-:Y:S05]  /*83c0*/  @!P0 NANOSLEEP.SYNCS 0x989680 ;  /* 0x009896800000895d */ /* 0x008fea0003900000 */
[----:B------:R-:W3:Y:S02]  /*83d0*/  @!P0 SYNCS.PHASECHK.TRANS64 P0, [R2+URZ+0x160], R4 ;  /* 0x00016004020085a7 */ /* 0x000ee400080010ff */
[----:B---3--:R-:W-:Y:S05]  /*83e0*/  @!P0 BRA `(.L_x_57) ;  /* 0xfffffffc00f08947 */ /* 0x008fea000383ffff */
[----:B------:R-:W-:Y:S05]  /*83f0*/  BRA `(.L_x_157) ;  /* 0xffffffa800f87947 */ /* 0x000fea000383ffff */
.L_x_58:
[----:B------:R-:W-:-:S07]  /*8400*/  MOV R2, UR4 ;  /* 0x0000000400027c02 */ /* 0x000fce0008000f00 */
.L_x_158:
[----:B--2---:R2:W3:Y:S02]  /*8410*/  SYNCS.PHASECHK.TRANS64.TRYWAIT P0, [R2+URZ+0x110], R5 ;  /* 0x00011005020075a7 */ /* 0x0044e400080011ff */
[----:B---3--:R-:W-:Y:S05]  /*8420*/  @!P0 NANOSLEEP.SYNCS 0x989680 ;  /* 0x009896800000895d */ /* 0x008fea0003900000 */
[----:B------:R-:W3:Y:S02]  /*8430*/  @!P0 SYNCS.PHASECHK.TRANS64 P0, [R2+URZ+0x110], R5 ;  /* 0x00011005020085a7 */ /* 0x000ee400080010ff */
[----:B---3--:R-:W-:Y:S05]  /*8440*/  @!P0 BRA `(.L_x_158) ;  /* 0xfffffffc00f08947 */ /* 0x008fea000383ffff */
[----:B------:R-:W-:Y:S05]  /*8450*/  BRA `(.L_x_159) ;  /* 0xffffffac00087947 */ /* 0x000fea000383ffff */
.L_x_59:
[----:B--2---:R2:W3:Y:S02]  /*8460*/  SYNCS.PHASECHK.TRANS64.TRYWAIT P1, [R2+URZ+0x100], R4 ;  /* 0x00010004020075a7 */ /* 0x0044e400080211ff */
[----:B---3--:R-:W-:Y:S05]  /*8470*/  @!P1 NANOSLEEP.SYNCS 0x989680 ;  /* 0x009896800000995d */ /* 0x008fea0003900000 */
[----:B------:R-:W3:Y:S02]  /*8480*/  @!P1 SYNCS.PHASECHK.TRANS64 P1, [R2+URZ+0x100], R4 ;  /* 0x00010004020095a7 */ /* 0x000ee400080210ff */
[----:B---3--:R-:W-:Y:S05]  /*8490*/  @!P1 BRA `(.L_x_59) ;  /* 0xfffffffc00f09947 */ /* 0x008fea000383ffff */
[----:B------:R-:W-:Y:S05]  /*84a0*/  BRA `(.L_x_160) ;  /* 0xffffffac00387947 */ /* 0x000fea000383ffff */
.L_x_62:
[----:B------:R-:W-:-:S07]  /*84b0*/  MOV R0, UR4 ;  /* 0x0000000400007c02 */ /* 0x000fce0008000f00 */
.L_x_161:
[----:B--2---:R2:W3:Y:S02]  /*84c0*/  SYNCS.PHASECHK.TRANS64.TRYWAIT P0, [R0+URZ+0x110], R2 ;  /* 0x00011002000075a7 */ /* 0x0044e400080011ff */
[----:B---3--:R-:W-:Y:S05]  /*84d0*/  @!P0 NANOSLEEP.SYNCS 0x989680 ;  /* 0x009896800000895d */ /* 0x008fea0003900000 */
[----:B------:R-:W3:Y:S02]  /*84e0*/  @!P0 SYNCS.PHASECHK.TRANS64 P0, [R0+URZ+0x110], R2 ;  /* 0x00011002000085a7 */ /* 0x000ee400080010ff */
[----:B---3--:R-:W-:Y:S05]  /*84f0*/  @!P0 BRA `(.L_x_161) ;  /* 0xfffffffc00f08947 */ /* 0x008fea000383ffff */
[----:B------:R-:W-:Y:S05]  /*8500*/  BRA `(.L_x_61) ;  /* 0xffffffac008c7947 */ /* 0x000fea000383ffff */
.L_x_69:
[----:B-1----:R1:W2:Y:S02]  /*8510*/  SYNCS.PHASECHK.TRANS64.TRYWAIT P1, [R0+URZ+0x100], R2 ;  /* 0x00010002000075a7 */ /* 0x0022a400080211ff */
[----:B--2---:R-:W-:Y:S05]  /*8520*/  @!P1 NANOSLEEP.SYNCS 0x989680 ;  /* 0x009896800000995d */ /* 0x004fea0003900000 */
[----:B------:R-:W2:Y:S02]  /*8530*/  @!P1 SYNCS.PHASECHK.TRANS64 P1, [R0+URZ+0x100], R2 ;  /* 0x00010002000095a7 */ /* 0x000ea400080210ff */
[----:B--2---:R-:W-:Y:S05]  /*8540*/  @!P1 BRA `(.L_x_69) ;  /* 0xfffffffc00f09947 */ /* 0x004fea000383ffff */
[----:B------:R-:W-:Y:S05]  /*8550*/  BRA `(.L_x_162) ;  /* 0xffffffb400007947 */ /* 0x000fea000383ffff */
.L_x_70:
[----:B------:R-:W-:-:S07]  /*8560*/  MOV R2, UR31 ;  /* 0x0000001f00027c02 */ /* 0x000fce0008000f00 */
.L_x_163:
[----:B-1----:R1:W2:Y:S02]  /*8570*/  SYNCS.PHASECHK.TRANS64.TRYWAIT P0, [R2+URZ+0x140], R0 ;  /* 0x00014000020075a7 */ /* 0x0022a400080011ff */
[----:B--2---:R-:W-:Y:S05]  /*8580*/  @!P0 NANOSLEEP.SYNCS 0x989680 ;  /* 0x009896800000895d */ /* 0x004fea0003900000 */
[----:B------:R-:W2:Y:S02]  /*8590*/  @!P0 SYNCS.PHASECHK.TRANS64 P0, [R2+URZ+0x140], R0 ;  /* 0x00014000020085a7 */ /* 0x000ea400080010ff */
[----:B--2---:R-:W-:Y:S05]  /*85a0*/  @!P0 BRA `(.L_x_163) ;  /* 0xfffffffc00f08947 */ /* 0x004fea000383ffff */
[----:B------:R-:W-:Y:S05]  /*85b0*/  BRA `(.L_x_164) ;  /* 0xffffffb400507947 */ /* 0x000fea000383ffff */
.L_x_73:
[----:B------:R-:W-:Y:S07]  /*85c0*/  MOV R0, UR5 ;  /* 0x0000000500007c02 */ /* 0x000fee0008000f00 */
.L_x_165:
[----:B-1----:R1:W2:Y:S02]  /*85d0*/  SYNCS.PHASECHK.TRANS64.TRYWAIT P0, [R0+URZ], R2 ;  /* 0x00000002000075a7 */ /* 0x0022a400080011ff */
[----:B--2---:R-:W-:Y:S05]  /*85e0*/  @!P0 NANOSLEEP.SYNCS 0x989680 ;  /* 0x009896800000895d */ /* 0x004fea0003900000 */
[----:B------:R-:W2:Y:S02]  /*85f0*/  @!P0 SYNCS.PHASECHK.TRANS64 P0, [R0+URZ], R2 ;  /* 0x00000002000085a7 */ /* 0x000ea400080010ff */
[----:B--2---:R-:W-:Y:S05]  /*8600*/  @!P0 BRA `(.L_x_165) ;  /* 0xfffffffc00f08947 */ /* 0x004fea000383ffff */
[----:B------:R-:W-:Y:S05]  /*8610*/  BRA `(.L_x_72) ;  /* 0xffffffb4006c7947 */ /* 0x000fea000383ffff */
.L_x_76:
[----:B------:R-:W-:-:S07]  /*8620*/  MOV R0, UR4 ;  /* 0x0000000400007c02 */ /* 0x000fce0008000f00 */
.L_x_166:
[----:B--2---:R2:W4:Y:S02]  /*8630*/  SYNCS.PHASECHK.TRANS64.TRYWAIT P0, [R0+URZ], R2 ;  /* 0x00000002000075a7 */ /* 0x00452400080011ff */
[----:B----4-:R-:W-:Y:S05]  /*8640*/  @!P0 NANOSLEEP.SYNCS 0x989680 ;  /* 0x009896800000895d */ /* 0x010fea0003900000 */
[----:B------:R-:W4:Y:S02]  /*8650*/  @!P0 SYNCS.PHASECHK.TRANS64 P0, [R0+URZ], R2 ;  /* 0x00000002000085a7 */ /* 0x000f2400080010ff */
[----:B----4-:R-:W-:Y:S05]  /*8660*/  @!P0 BRA `(.L_x_166) ;  /* 0xfffffffc00f08947 */ /* 0x010fea000383ffff */
[----:B------:R-:W-:Y:S05]  /*8670*/  BRA `(.L_x_167) ;  /* 0xffffffb800487947 */ /* 0x000fea000383ffff */
.L_x_77:
[----:B------:R-:W-:-:S07]  /*8680*/  MOV R0, UR5 ;  /* 0x0000000500007c02 */ /* 0x000fce0008000f00 */
.L_x_168:
[----:B-1----:R1:W2:Y:S02]  /*8690*/  SYNCS.PHASECHK.TRANS64.TRYWAIT P0, [R0+URZ], R3 ;  /* 0x00000003000075a7 */ /* 0x0022a400080011ff */
[----:B--2---:R-:W-:Y:S05]  /*86a0*/  @!P0 NANOSLEEP.SYNCS 0x989680 ;  /* 0x009896800000895d */ /* 0x004fea0003900000 */
[----:B------:R-:W2:Y:S02]  /*86b0*/  @!P0 SYNCS.PHASECHK.TRANS64 P0, [R0+URZ], R3 ;  /* 0x00000003000085a7 */ /* 0x000ea400080010ff */
[----:B--2---:R-:W-:Y:S05]  /*86c0*/  @!P0 BRA `(.L_x_168) ;  /* 0xfffffffc00f08947 */ /* 0x004fea000383ffff */
[----:B------:R-:W-:Y:S05]  /*86d0*/  BRA `(.L_x_169) ;  /* 0xffffffb800547947 */ /* 0x000fea000383ffff */
.L_x_78:
[----:B------:R-:W-:-:S07]  /*86e0*/  MOV R0, UR5 ;  /* 0x0000000500007c02 */ /* 0x000fce0008000f00 */
.L_x_170:
[----:B-1----:R1:W2:Y:S02]  /*86f0*/  SYNCS.PHASECHK.TRANS64.TRYWAIT P0, [R0+URZ], R3 ;  /* 0x00000003000075a7 */ /* 0x0022a400080011ff */
[----:B--2---:R-:W-:Y:S05]  /*8700*/  @!P0 NANOSLEEP.SYNCS 0x989680 ;  /* 0x009896800000895d */ /* 0x004fea0003900000 */
[----:B------:R-:W2:Y:S02]  /*8710*/  @!P0 SYNCS.PHASECHK.TRANS64 P0, [R0+URZ], R3 ;  /* 0x00000003000085a7 */ /* 0x000ea400080010ff */
[----:B--2---:R-:W-:Y:S05]  /*8720*/  @!P0 BRA `(.L_x_170) ;  /* 0xfffffffc00f08947 */ /* 0x004fea000383ffff */
[----:B------:R-:W-:Y:S05]  /*8730*/  BRA `(.L_x_171) ;  /* 0xffffffb800607947 */ /* 0x000fea000383ffff */
.L_x_79:
[----:B-1----:R-:W-:-:S07]  /*8740*/  MOV R0, UR4 ;  /* 0x0000000400007c02 */ /* 0x002fce0008000f00 */
.L_x_172:
[----:B-1----:R1:W2:Y:S02]  /*8750*/  SYNCS.PHASECHK.TRANS64.TRYWAIT P0, [R0+URZ], R2 ;  /* 0x00000002000075a7 */ /* 0x0022a400080011ff */
[----:B--2---:R-:W-:Y:S05]  /*8760*/  @!P0 NANOSLEEP.SYNCS 0x989680 ;  /* 0x009896800000895d */ /* 0x004fea0003900000 */
[----:B------:R-:W2:Y:S02]  /*8770*/  @!P0 SYNCS.PHASECHK.TRANS64 P0, [R0+URZ], R2 ;  /* 0x00000002000085a7 */ /* 0x000ea400080010ff */
[----:B--2---:R-:W-:Y:S05]  /*8780*/  @!P0 BRA `(.L_x_172) ;  /* 0xfffffffc00f08947 */ /* 0x004fea000383ffff */
[----:B------:R-:W-:Y:S05]  /*8790*/  BRA `(.L_x_173) ;  /* 0xffffffb8006c7947 */ /* 0x000fea000383ffff */
.L_x_84:
[----:B--2---:R2:W3:Y:S02]  /*87a0*/  SYNCS.PHASECHK.TRANS64.TRYWAIT P0, [R8+URZ+0x100], R0 ;  /* 0x00010000080075a7 */ /* 0x0044e400080011ff */
[----:B---3--:R-:W-:Y:S05]  /*87b0*/  @!P0 NANOSLEEP.SYNCS 0x989680 ;  /* 0x009896800000895d */ /* 0x008fea0003900000 */
[----:B------:R-:W3:Y:S02]  /*87c0*/  @!P0 SYNCS.PHASECHK.TRANS64 P0, [R8+URZ+0x100], R0 ;  /* 0x00010000080085a7 */ /* 0x000ee400080010ff */
[----:B---3--:R-:W-:Y:S05]  /*87d0*/  @!P0 BRA `(.L_x_84) ;  /* 0xfffffffc00f08947 */ /* 0x008fea000383ffff */
[----:B------:R-:W-:Y:S05]  /*87e0*/  BRA `(.L_x_174) ;  /* 0xffffffbc00907947 */ /* 0x000fea000383ffff */
.L_x_87:
[----:B--2---:R-:W-:Y:S07]  /*87f0*/  MOV R0, UR24 ;  /* 0x0000001800007c02 */ /* 0x004fee0008000f00 */
.L_x_175:
[----:B--2---:R2:W3:Y:S02]  /*8800*/  SYNCS.PHASECHK.TRANS64.TRYWAIT P1, [R0+URZ+0xf8], R2 ;  /* 0x0000f802000075a7 */ /* 0x0044e400080211ff */
[----:B---3--:R-:W-:Y:S05]  /*8810*/  @!P1 NANOSLEEP.SYNCS 0x989680 ;  /* 0x009896800000995d */ /* 0x008fea0003900000 */
[----:B------:R-:W3:Y:S02]  /*8820*/  @!P1 SYNCS.PHASECHK.TRANS64 P1, [R0+URZ+0xf8], R2 ;  /* 0x0000f802000095a7 */ /* 0x000ee400080210ff */
[----:B---3--:R-:W-:Y:S05]  /*8830*/  @!P1 BRA `(.L_x_175) ;  /* 0xfffffffc00f09947 */ /* 0x008fea000383ffff */
[----:B------:R-:W-:Y:S05]  /*8840*/  BRA `(.L_x_86) ;  /* 0xffffffc400087947 */ /* 0x000fea000383ffff */
.L_x_90:
[----:B------:R-:W-:Y:S07]  /*8850*/  MOV R0, UR4 ;  /* 0x0000000400007c02 */ /* 0x000fee0008000f00 */
.L_x_176:
[----:B--2---:R2:W3:Y:S02]  /*8860*/  SYNCS.PHASECHK.TRANS64.TRYWAIT P0, [R0+URZ+0xd8], R2 ;  /* 0x0000d802000075a7 */ /* 0x0044e400080011ff */
[----:B---3--:R-:W-:Y:S05]  /*8870*/  @!P0 NANOSLEEP.SYNCS 0x989680 ;  /* 0x009896800000895d */ /* 0x008fea0003900000 */
[----:B------:R-:W3:Y:S02]  /*8880*/  @!P0 SYNCS.PHASECHK.TRANS64 P0, [R0+URZ+0xd8], R2 ;  /* 0x0000d802000085a7 */ /* 0x000ee400080010ff */
[----:B---3--:R-:W-:Y:S05]  /*8890*/  @!P0 BRA `(.L_x_176) ;  /* 0xfffffffc00f08947 */ /* 0x008fea000383ffff */
[----:B------:R-:W-:Y:S05]  /*88a0*/  BRA `(.L_x_177) ;  /* 0xffffffc400647947 */ /* 0x000fea000383ffff */
.L_x_91:
[----:B------:R-:W-:Y:S07]  /*88b0*/  MOV R2, UR5 ;  /* 0x0000000500027c02 */ /* 0x000fee0008000f00 */
.L_x_178:
[----:B--2---:R2:W3:Y:S02]  /*88c0*/  SYNCS.PHASECHK.TRANS64.TRYWAIT P0, [R2+URZ+0xd8], R0 ;  /* 0x0000d800020075a7 */ /* 0x0044e400080011ff */
[----:B---3--:R-:W-:Y:S05]  /*88d0*/  @!P0 NANOSLEEP.SYNCS 0x989680 ;  /* 0x009896800000895d */ /* 0x008fea0003900000 */
[----:B------:R-:W3:Y:S02]  /*88e0*/  @!P0 SYNCS.PHASECHK.TRANS64 P0, [R2+URZ+0xd8], R0 ;  /* 0x0000d800020085a7 */ /* 0x000ee400080010ff */
[----:B---3--:R-:W-:Y:S05]  /*88f0*/  @!P0 BRA `(.L_x_178) ;  /* 0xfffffffc00f08947 */ /* 0x008fea000383ffff */
[----:B------:R-:W-:Y:S05]  /*8900*/  BRA `(.L_x_179) ;  /* 0xffffffc400cc7947 */ /* 0x000fea000383ffff */
.L_x_93:
[----:B------:R-:W-:-:S07]  /*8910*/  MOV R0, UR4 ;  /* 0x0000000400007c02 */ /* 0x000fce0008000f00 */
.L_x_180:
[----:B---3--:R3:W4:Y:S02]  /*8920*/  SYNCS.PHASECHK.TRANS64.TRYWAIT P0, [R0+URZ], R2 ;  /* 0x00000002000075a7 */ /* 0x00872400080011ff */
[----:B----4-:R-:W-:Y:S05]  /*8930*/  @!P0 NANOSLEEP.SYNCS 0x989680 ;  /* 0x009896800000895d */ /* 0x010fea0003900000 */
[----:B------:R-:W4:Y:S02]  /*8940*/  @!P0 SYNCS.PHASECHK.TRANS64 P0, [R0+URZ], R2 ;  /* 0x00000002000085a7 */ /* 0x000f2400080010ff */
[----:B----4-:R-:W-:Y:S05]  /*8950*/  @!P0 BRA `(.L_x_180) ;  /* 0xfffffffc00f08947 */ /* 0x010fea000383ffff */
[----:B------:R-:W-:Y:S05]  /*8960*/  BRA `(.L_x_181) ;  /* 0xffffffc800607947 */ /* 0x000fea000383ffff */
.L_x_94:
[----:B------:R-:W-:-:S07]  /*8970*/  MOV R0, UR5 ;  /* 0x0000000500007c02 */ /* 0x000fce0008000f00 */
.L_x_182:
[----:B--2---:R2:W3:Y:S02]  /*8980*/  SYNCS.PHASECHK.TRANS64.TRYWAIT P0, [R0+URZ], R2 ;  /* 0x00000002000075a7 */ /* 0x0044e400080011ff */
[----:B---3--:R-:W-:Y:S05]  /*8990*/  @!P0 NANOSLEEP.SYNCS 0x989680 ;  /* 0x009896800000895d */ /* 0x008fea0003900000 */
[----:B------:R-:W3:Y:S02]  /*89a0*/  @!P0 SYNCS.PHASECHK.TRANS64 P0, [R0+URZ], R2 ;  /* 0x00000002000085a7 */ /* 0x000ee400080010ff */
[----:B---3--:R-:W-:Y:S05]  /*89b0*/  @!P0 BRA `(.L_x_182) ;  /* 0xfffffffc00f08947 */ /* 0x008fea000383ffff */
[----:B------:R-:W-:Y:S05]  /*89c0*/  BRA `(.L_x_183) ;  /* 0xffffffc8006c7947 */ /* 0x000fea000383ffff */
.L_x_96:
[----:B-1----:R1:W2:Y:S02]  /*89d0*/  SYNCS.PHASECHK.TRANS64.TRYWAIT P0, [R0+URZ+0x100], R2 ;  /* 0x00010002000075a7 */ /* 0x0022a400080011ff */
[----:B--2---:R-:W-:Y:S05]  /*89e0*/  @!P0 NANOSLEEP.SYNCS 0x989680 ;  /* 0x009896800000895d */ /* 0x004fea0003900000 */
[----:B------:R-:W2:Y:S02]  /*89f0*/  @!P0 SYNCS.PHASECHK.TRANS64 P0, [R0+URZ+0x100], R2 ;  /* 0x00010002000085a7 */ /* 0x000ea400080010ff */
[----:B--2---:R-:W-:Y:S05]  /*8a00*/  @!P0 BRA `(.L_x_96) ;  /* 0xfffffffc00f08947 */ /* 0x004fea000383ffff */
[----:B------:R-:W-:Y:S05]  /*8a10*/  BRA `(.L_x_184) ;  /* 0xffffffcc005c7947 */ /* 0x000fea000383ffff */
.L_x_106:
[----:B-1----:R1:W3:Y:S02]  /*8a20*/  SYNCS.PHASECHK.TRANS64.TRYWAIT P1, [R2+URZ+0xc0], R0 ;  /* 0x0000c000020075a7 */ /* 0x0022e400080211ff */
[----:B---3--:R-:W-:Y:S05]  /*8a30*/  @!P1 NANOSLEEP.SYNCS 0x989680 ;  /* 0x009896800000995d */ /* 0x008fea0003900000 */
[----:B------:R-:W3:Y:S02]  /*8a40*/  @!P1 SYNCS.PHASECHK.TRANS64 P1, [R2+URZ+0xc0], R0 ;  /* 0x0000c000020095a7 */ /* 0x000ee400080210ff */
[----:B---3--:R-:W-:Y:S05]  /*8a50*/  @!P1 BRA `(.L_x_106) ;  /* 0xfffffffc00f09947 */ /* 0x008fea000383ffff */
[----:B------:R-:W-:Y:S05]  /*8a60*/  BRA `(.L_x_105) ;  /* 0xffffffd800dc7947 */ /* 0x000fea000383ffff */
.L_x_108:
[----:B--2---:R2:W3:Y:S02]  /*8a70*/  SYNCS.PHASECHK.TRANS64.TRYWAIT P0, [R71+URZ+0x120], R3 ;  /* 0x00012003470075a7 */ /* 0x0044e400080011ff */
[----:B---3--:R-:W-:Y:S05]  /*8a80*/  @!P0 NANOSLEEP.SYNCS 0x989680 ;  /* 0x009896800000895d */ /* 0x008fea0003900000 */
[----:B------:R-:W3:Y:S02]  /*8a90*/  @!P0 SYNCS.PHASECHK.TRANS64 P0, [R71+URZ+0x120], R3 ;  /* 0x00012003470085a7 */ /* 0x000ee400080010ff */
[----:B---3--:R-:W-:Y:S05]  /*8aa0*/  @!P0 BRA `(.L_x_108) ;  /* 0xfffffffc00f08947 */ /* 0x008fea000383ffff */
[----:B------:R-:W-:Y:S05]  /*8ab0*/  BRA `(.L_x_107) ;  /* 0xffffffdc00547947 */ /* 0x000fea000383ffff */
.L_x_119:
[----:B-1----:R1:W2:Y:S02]  /*8ac0*/  SYNCS.PHASECHK.TRANS64.TRYWAIT P0, [R2+URZ+0xc0], R74 ;  /* 0x0000c04a020075a7 */ /* 0x0022a400080011ff */
[----:B--2---:R-:W-:Y:S05]  /*8ad0*/  @!P0 NANOSLEEP.SYNCS 0x989680 ;  /* 0x009896800000895d */ /* 0x004fea0003900000 */
[----:B------:R-:W2:Y:S02]  /*8ae0*/  @!P0 SYNCS.PHASECHK.TRANS64 P0, [R2+URZ+0xc0], R74 ;  /* 0x0000c04a020085a7 */ /* 0x000ea400080010ff */
[----:B--2---:R-:W-:Y:S05]  /*8af0*/  @!P0 BRA `(.L_x_119) ;  /* 0xfffffffc00f08947 */ /* 0x004fea000383ffff */
[----:B------:R-:W-:Y:S05]  /*8b00*/  BRA `(.L_x_118) ;  /* 0xffffffe400a07947 */ /* 0x000fea000383ffff */
        .weak           $__internal_0_$__cuda_sm10x_tcgen05_guardrail_trap_col_being_dealloced_not_returned_by_alloc
        .type           $__internal_0_$__cuda_sm10x_tcgen05_guardrail_trap_col_being_dealloced_not_returned_by_alloc,@function
        .size           $__internal_0_$__cuda_sm10x_tcgen05_guardrail_trap_col_being_dealloced_not_returned_by_alloc,($__internal_1_$__cuda_sm10x_tcgen05_guardrail_trap_phase_invalid_during_alloc - $__internal_0_$__cuda_sm10x_tcgen05_guardrail_trap_col_being_dealloced_not_returned_by_alloc)
$__internal_0_$__cuda_sm10x_tcgen05_guardrail_trap_col_being_dealloced_not_returned_by_alloc:
[----:B------:R-:W-:Y:S05]  /*8b10*/  BPT.TRAP 0x1 ;  /* 0x000000040000795c */ /* 0x000fea0000300000 */
[----:B------:R-:W-:-:S04]  /*8b20*/  HFMA2 R3, -RZ, RZ, 0, 0 ;  /* 0x00000000ff037431 */ /* 0x000fc800000001ff */
[----:B------:R-:W-:Y:S05]  /*8b30*/  RET.REL.NODEC R2 `(_ZN7cutlass13device_kernelINS_4gemm6kernel13GemmUniversalIN4cute5tupleIJiiiiEEENS1_10collective13CollectiveMmaINS1_35MainloopSm100TmaUmmaWarpSpecializedILi12ELi2ELi4ENS5_IJNS4_1CILi2EEENSA_ILi1EEESC_EEEEENS5_IJNSA_ILi64EEESF_NSA_ILi32EEEEEENS_10tfloat32_tENS5_IJlSC_lEEESI_SJ_NS4_8TiledMMAINS4_8MMA_AtomIJNS4_17SM100_MMA_TF32_SSISI_SI_fLi64ELi64ELNS4_4UMMA5MajorE0ELSO_0ELNSN_7ScaleInE0ELSP_0EEEEEENS4_6LayoutINS5_IJSC_SC_SC_EEENS5_IJNSA_ILi0EEESU_SU_EEEEENS5_IJNS4_10UnderscoreESX_SX_EEEEENS4_13SM90_TMA_LOADENS4_14ComposedLayoutINS4_7SwizzleILi3ELi4ELi3EEENS4_18smem_ptr_flag_bitsILi32EEENSS_INS5_IJNSA_ILi8EEESG_EEENS5_IJSG_SC_EEEEEEEvNS4_8identityENS4_23SM90_TMA_LOAD_MULTICASTES1A_vS1B_EENS_8epilogue10collective18CollectiveEpilogueINS1E_23Sm100TmaWarpSpecializedILi3ELi2ELi16ELb1ELb0EEEJSH_NS5_IJNSS_ISF_SC_EENSS_ISG_SC_EEEEESI_SJ_SI_SJ_NS1E_6fusion15FusionCallbacksIS1I_NS1M_17LinearCombinationISI_fSI_fLNS_15FloatRoundStyleE2EEESH_S1L_JEEENS4_5SM1004TMEM4LOAD26SM100_TMEM_LOAD_16dp128b8xES10_S1A_NS4_17SM75_U32x4_LDSM_NENS4_14SM90_TMA_STOREES1A_NS4_17SM90_U32x4_STSM_NENS4_39AutoVectorizingCopyWithAssumedAlignmentILi128EEEEEEvvEEEEvNT_6ParamsE) ;  /* 0xffffff7402307950 */ /* 0x000fea0003c3ffff */
        .weak           $__internal_1_$__cuda_sm10x_tcgen05_guardrail_trap_phase_invalid_during_alloc
        .type           $__internal_1_$__cuda_sm10x_tcgen05_guardrail_trap_phase_invalid_during_alloc,@function
        .size           $__internal_1_$__cuda_sm10x_tcgen05_guardrail_trap_phase_invalid_during_alloc,($__internal_2_$__cuda_sm10x_tcgen05_guardrail_trap_unallocated_columns_being_dealloced - $__internal_1_$__cuda_sm10x_tcgen05_guardrail_trap_phase_invalid_during_alloc)
$__internal_1_$__cuda_sm10x_tcgen05_guardrail_trap_phase_invalid_during_alloc:
[----:B------:R-:W-:Y:S05]  /*8b40*/  BPT.TRAP 0x1 ;  /* 0x000000040000795c */ /* 0x000fea0000300000 */
[----:B------:R-:W-:-:S04]  /*8b50*/  MOV R5, 0x0 ;  /* 0x0000000000057802 */ /* 0x000fc80000000f00 */
[----:B------:R-:W-:Y:S05]  /*8b60*/  RET.REL.NODEC R4 `(_ZN7cutlass13device_kernelINS_4gemm6kernel13GemmUniversalIN4cute5tupleIJiiiiEEENS1_10collective13CollectiveMmaINS1_35MainloopSm100TmaUmmaWarpSpecializedILi12ELi2ELi4ENS5_IJNS4_1CILi2EEENSA_ILi1EEESC_EEEEENS5_IJNSA_ILi64EEESF_NSA_ILi32EEEEEENS_10tfloat32_tENS5_IJlSC_lEEESI_SJ_NS4_8TiledMMAINS4_8MMA_AtomIJNS4_17SM100_MMA_TF32_SSISI_SI_fLi64ELi64ELNS4_4UMMA5MajorE0ELSO_0ELNSN_7ScaleInE0ELSP_0EEEEEENS4_6LayoutINS5_IJSC_SC_SC_EEENS5_IJNSA_ILi0EEESU_SU_EEEEENS5_IJNS4_10UnderscoreESX_SX_EEEEENS4_13SM90_TMA_LOADENS4_14ComposedLayoutINS4_7SwizzleILi3ELi4ELi3EEENS4_18smem_ptr_flag_bitsILi32EEENSS_INS5_IJNSA_ILi8EEESG_EEENS5_IJSG_SC_EEEEEEEvNS4_8identityENS4_23SM90_TMA_LOAD_MULTICASTES1A_vS1B_EENS_8epilogue10collective18CollectiveEpilogueINS1E_23Sm100TmaWarpSpecializedILi3ELi2ELi16ELb1ELb0EEEJSH_NS5_IJNSS_ISF_SC_EENSS_ISG_SC_EEEEESI_SJ_SI_SJ_NS1E_6fusion15FusionCallbacksIS1I_NS1M_17LinearCombinationISI_fSI_fLNS_15FloatRoundStyleE2EEESH_S1L_JEEENS4_5SM1004TMEM4LOAD26SM100_TMEM_LOAD_16dp128b8xES10_S1A_NS4_17SM75_U32x4_LDSM_NENS4_14SM90_TMA_STOREES1A_NS4_17SM90_U32x4_STSM_NENS4_39AutoVectorizingCopyWithAssumedAlignmentILi128EEEEEEvvEEEEvNT_6ParamsE) ;  /* 0xffffff7404247950 */ /* 0x000fea0003c3ffff */
        .weak           $__internal_2_$__cuda_sm10x_tcgen05_guardrail_trap_unallocated_columns_being_dealloced
        .type           $__internal_2_$__cuda_sm10x_tcgen05_guardrail_trap_unallocated_columns_being_dealloced,@function
        .size           $__internal_2_$__cuda_sm10x_tcgen05_guardrail_trap_unallocated_columns_being_dealloced,(.L_x_186 - $__internal_2_$__cuda_sm10x_tcgen05_guardrail_trap_unallocated_columns_being_dealloced)
$__internal_2_$__cuda_sm10x_tcgen05_guardrail_trap_unallocated_columns_being_dealloced:
[----:B------:R-:W-:Y:S05]  /*8b70*/  BPT.TRAP 0x1 ;  /* 0x000000040000795c */ /* 0x000fea0000300000 */
[----:B------:R-:W-:-:S04]  /*8b80*/  HFMA2 R3, -RZ, RZ, 0, 0 ;  /* 0x00000000ff037431 */ /* 0x000fc800000001ff */
[----:B------:R-:W-:Y:S05]  /*8b90*/  RET.REL.NODEC R2 `(_ZN7cutlass13device_kernelINS_4gemm6kernel13GemmUniversalIN4cute5tupleIJiiiiEEENS1_10collective13CollectiveMmaINS1_35MainloopSm100TmaUmmaWarpSpecializedILi12ELi2ELi4ENS5_IJNS4_1CILi2EEENSA_ILi1EEESC_EEEEENS5_IJNSA_ILi64EEESF_NSA_ILi32EEEEEENS_10tfloat32_tENS5_IJlSC_lEEESI_SJ_NS4_8TiledMMAINS4_8MMA_AtomIJNS4_17SM100_MMA_TF32_SSISI_SI_fLi64ELi64ELNS4_4UMMA5MajorE0ELSO_0ELNSN_7ScaleInE0ELSP_0EEEEEENS4_6LayoutINS5_IJSC_SC_SC_EEENS5_IJNSA_ILi0EEESU_SU_EEEEENS5_IJNS4_10UnderscoreESX_SX_EEEEENS4_13SM90_TMA_LOADENS4_14ComposedLayoutINS4_7SwizzleILi3ELi4ELi3EEENS4_18smem_ptr_flag_bitsILi32EEENSS_INS5_IJNSA_ILi8EEESG_EEENS5_IJSG_SC_EEEEEEEvNS4_8identityENS4_23SM90_TMA_LOAD_MULTICASTES1A_vS1B_EENS_8epilogue10collective18CollectiveEpilogueINS1E_23Sm100TmaWarpSpecializedILi3ELi2ELi16ELb1ELb0EEEJSH_NS5_IJNSS_ISF_SC_EENSS_ISG_SC_EEEEESI_SJ_SI_SJ_NS1E_6fusion15FusionCallbacksIS1I_NS1M_17LinearCombinationISI_fSI_fLNS_15FloatRoundStyleE2EEESH_S1L_JEEENS4_5SM1004TMEM4LOAD26SM100_TMEM_LOAD_16dp128b8xES10_S1A_NS4_17SM75_U32x4_LDSM_NENS4_14SM90_TMA_STOREES1A_NS4_17SM90_U32x4_STSM_NENS4_39AutoVectorizingCopyWithAssumedAlignmentILi128EEEEEEvvEEEEvNT_6ParamsE) ;  /* 0xffffff7402187950 */ /* 0x000fea0003c3ffff */
.L_x_185:
[----:B------:R-:W-:-:S00]  /*8ba0*/  BRA `(.L_x_185) ;  /* 0xfffffffc00fc7947 */ /* 0x000fc0000383ffff */
[----:B------:R-:W-:-:S00]  /*8bb0*/  NOP ;  /* 0x0000000000007918 */ /* 0x000fc00000000000 */
        /* <DEDUP_REMOVED lines=12> */
.L_x_186:


//--------------------- .nv.global.init           --------------------------
	.section	.nv.global.init,"aw",@progbits
.nv.global.init:
	.type		$str$27,@object
	.size		$str$27,($str$28 - $str$27)
$str$27:
        /*0000*/ 	.byte	0x28, 0x61, 0x64, 0x64, 0x72, 0x65, 0x73, 0x73, 0x20, 0x26, 0x20, 0x6d, 0x61, 0x73, 0x6b, 0x29
        /*0010*/ 	.byte	0x20, 0x3d, 0x3d, 0x20, 0x30, 0x00
	.type		$str$28,@object
	.size		$str$28,($str$26 - $str$28)
$str$28:
        /*0016*/ 	.byte	0x2f, 0x74, 0x6d, 0x70, 0x2f, 0x63, 0x75, 0x74, 0x6c, 0x61, 0x73, 0x73, 0x5f, 0x73, 0x77, 0x65
        /*0026*/ 	.byte	0x65, 0x70, 0x5f, 0x73, 0x72, 0x63, 0x2f, 0x69, 0x6e, 0x63, 0x6c, 0x75, 0x64, 0x65, 0x2f, 0x63
        /*0036*/ 	.byte	0x75, 0x74, 0x65, 0x2f, 0x70, 0x6f, 0x69, 0x6e, 0x74, 0x65, 0x72, 0x5f, 0x66, 0x6c, 0x61, 0x67
        /*0046*/ 	.byte	0x67, 0x65, 0x64, 0x2e, 0x68, 0x70, 0x70, 0x00
	.type		$str$26,@object
	.size		$str$26,($str$25 - $str$26)
$str$26:
        /*004e*/ 	.byte	0x2f, 0x74, 0x6d, 0x70, 0x2f, 0x63, 0x75, 0x74, 0x6c, 0x61, 0x73, 0x73, 0x5f, 0x73, 0x77, 0x65
        /*005e*/ 	.byte	0x65, 0x70, 0x5f, 0x73, 0x72, 0x63, 0x2f, 0x69, 0x6e, 0x63, 0x6c, 0x75, 0x64, 0x65, 0x2f, 0x63
        /*006e*/ 	.byte	0x75, 0x74, 0x65, 0x2f, 0x61, 0x74, 0x6f, 0x6d, 0x2f, 0x63, 0x6f, 0x70, 0x79, 0x5f, 0x74, 0x72
        /*007e*/ 	.byte	0x61, 0x69, 0x74, 0x73, 0x5f, 0x73, 0x6d, 0x31, 0x30, 0x30, 0x2e, 0x68, 0x70, 0x70, 0x00
	.type		$str$25,@object
	.size		$str$25,(__unnamed_1 - $str$25)
$str$25:
        /*008d*/ 	.byte	0x28, 0x28, 0x75, 0x69, 0x6e, 0x74, 0x33, 0x32, 0x5f, 0x74, 0x28, 0x74, 0x68, 0x72, 0x65, 0x61
        /*009d*/ 	.byte	0x64, 0x49, 0x64, 0x78, 0x2e, 0x78, 0x29, 0x20, 0x2f, 0x20, 0x33, 0x32, 0x29, 0x20, 0x25, 0x20
        /*00ad*/ 	.byte	0x34, 0x29, 0x20, 0x3d, 0x3d, 0x20, 0x28, 0x28, 0x28, 0x74, 0x6d, 0x65, 0x6d, 0x5f, 0x61, 0x64
        /*00bd*/ 	.byte	0x64, 0x72, 0x20, 0x3e, 0x3e, 0x20, 0x31, 0x36, 0x29, 0x20, 0x2f, 0x20, 0x33, 0x32, 0x29, 0x20
        /*00cd*/ 	.byte	0x25, 0x20, 0x34, 0x29, 0x00
	.type		__unnamed_1,@object
	.size		__unnamed_1,(__unnamed_2 - __unnamed_1)
__unnamed_1:
        /*00d2*/ 	.byte	0x61, 0x75, 0x74, 0x6f, 0x20, 0x63, 0x75, 0x74, 0x65, 0x3a, 0x3a, 0x61, 0x73, 0x5f, 0x70, 0x6f
        /* <DEDUP_REMOVED lines=24> */
        /*0262*/ 	.byte	0x30, 0x34, 0x38, 0x3e, 0x3e, 0x3e, 0x3e, 0x5d, 0x00
	.type		__unnamed_2,@object
	.size		__unnamed_2,(.L_2 - __unnamed_2)
__unnamed_2:
        /* <DEDUP_REMOVED lines=45> */
        /*053b*/ 	.byte	0x3e, 0x3e, 0x3e, 0x5d, 0x00
.L_2:


//--------------------- .nv.shared._ZN7cutlass13device_kernelINS_4gemm6kernel13GemmUniversalIN4cute5tupleIJiiiiEEENS1_10collective13CollectiveMmaINS1_35MainloopSm100TmaUmmaWarpSpecializedILi12ELi2ELi4ENS5_IJNS4_1CILi2EEENSA_ILi1EEESC_EEEEENS5_IJNSA_ILi64EEESF_NSA_ILi32EEEEEENS_10tfloat32_tENS5_IJlSC_lEEESI_SJ_NS4_8TiledMMAINS4_8MMA_AtomIJNS4_17SM100_MMA_TF32_SSISI_SI_fLi64ELi64ELNS4_4UMMA5MajorE0ELSO_0ELNSN_7ScaleInE0ELSP_0EEEEEENS4_6LayoutINS5_IJSC_SC_SC_EEENS5_IJNSA_ILi0EEESU_SU_EEEEENS5_IJNS4_10UnderscoreESX_SX_EEEEENS4_13SM90_TMA_LOADENS4_14ComposedLayoutINS4_7SwizzleILi3ELi4ELi3EEENS4_18smem_ptr_flag_bitsILi32EEENSS_INS5_IJNSA_ILi8EEESG_EEENS5_IJSG_SC_EEEEEEEvNS4_8identityENS4_23SM90_TMA_LOAD_MULTICASTES1A_vS1B_EENS_8epilogue10collective18CollectiveEpilogueINS1E_23Sm100TmaWarpSpecializedILi3ELi2ELi16ELb1ELb0EEEJSH_NS5_IJNSS_ISF_SC_EENSS_ISG_SC_EEEEESI_SJ_SI_SJ_NS1E_6fusion15FusionCallbacksIS1I_NS1M_17LinearCombinationISI_fSI_fLNS_15FloatRoundStyleE2EEESH_S1L_JEEENS4_5SM1004TMEM4LOAD26SM100_TMEM_LOAD_16dp128b8xES10_S1A_NS4_17SM75_U32x4_LDSM_NENS4_14SM90_TMA_STOREES1A_NS4_17SM90_U32x4_STSM_NENS4_39AutoVectorizingCopyWithAssumedAlignmentILi128EEEEEEvvEEEEvNT_6ParamsE --------------------------
	.section	.nv.shared._ZN7cutlass13device_kernelINS_4gemm6kernel13GemmUniversalIN4cute5tupleIJiiiiEEENS1_10collective13CollectiveMmaINS1_35MainloopSm100TmaUmmaWarpSpecializedILi12ELi2ELi4ENS5_IJNS4_1CILi2EEENSA_ILi1EEESC_EEEEENS5_IJNSA_ILi64EEESF_NSA_ILi32EEEEEENS_10tfloat32_tENS5_IJlSC_lEEESI_SJ_NS4_8TiledMMAINS4_8MMA_AtomIJNS4_17SM100_MMA_TF32_SSISI_SI_fLi64ELi64ELNS4_4UMMA5MajorE0ELSO_0ELNSN_7ScaleInE0ELSP_0EEEEEENS4_6LayoutINS5_IJSC_SC_SC_EEENS5_IJNSA_ILi0EEESU_SU_EEEEENS5_IJNS4_10UnderscoreESX_SX_EEEEENS4_13SM90_TMA_LOADENS4_14ComposedLayoutINS4_7SwizzleILi3ELi4ELi3EEENS4_18smem_ptr_flag_bitsILi32EEENSS_INS5_IJNSA_ILi8EEESG_EEENS5_IJSG_SC_EEEEEEEvNS4_8identityENS4_23SM90_TMA_LOAD_MULTICASTES1A_vS1B_EENS_8epilogue10collective18CollectiveEpilogueINS1E_23Sm100TmaWarpSpecializedILi3ELi2ELi16ELb1ELb0EEEJSH_NS5_IJNSS_ISF_SC_EENSS_ISG_SC_EEEEESI_SJ_SI_SJ_NS1E_6fusion15FusionCallbacksIS1I_NS1M_17LinearCombinationISI_fSI_fLNS_15FloatRoundStyleE2EEESH_S1L_JEEENS4_5SM1004TMEM4LOAD26SM100_TMEM_LOAD_16dp128b8xES10_S1A_NS4_17SM75_U32x4_LDSM_NENS4_14SM90_TMA_STOREES1A_NS4_17SM90_U32x4_STSM_NENS4_39AutoVectorizingCopyWithAssumedAlignmentILi128EEEEEEvvEEEEvNT_6ParamsE,"aw",@nobits
	.sectionflags	@""
	.align	16
	.zero		1024


//--------------------- .nv.shared.reserved.0     --------------------------
	.section	.nv.shared.reserved.0,"aw",@nobits
	.weak		__nv_reservedSMEM_offset_0_alias
	.size		__nv_reservedSMEM_offset_0_alias, 0, 64
	.other		__nv_reservedSMEM_offset_0_alias,@"STO_CUDA_RESERVED_SHARED STV_DEFAULT"
__nv_reservedSMEM_offset_0_alias:
	.zero		0
.nv.shared.reserved.0:
	.zero		64
	.weak		__nv_reservedSMEM_tcgen05_partition
	.type		__nv_reservedSMEM_tcgen05_partition,@object
	.size		__nv_reservedSMEM_tcgen05_partition,(.L_0 - __nv_reservedSMEM_tcgen05_partition)
__nv_reservedSMEM_tcgen05_partition:
	.zero		32
.L_0:


//--------------------- .nv.global                --------------------------
	.section	.nv.global,"aw",@nobits
.nv.global:
	.type		_ZN40_INTERNAL_46dcb3f8_4_k_cu_9083950f_320144cute1_E,@object
	.size		_ZN40_INTERNAL_46dcb3f8_4_k_cu_9083950f_320144cute1_E,(_ZN40_INTERNAL_46dcb3f8_4_k_cu_9083950f_320144cuda3std3__45__cpo6cbeginE - _ZN40_INTERNAL_46dcb3f8_4_k_cu_9083950f_320144cute1_E)
_ZN40_INTERNAL_46dcb3f8_4_k_cu_9083950f_320144cute1_E:
	.zero		1
	.type		_ZN40_INTERNAL_46dcb3f8_4_k_cu_9083950f_320144cuda3std3__45__cpo6cbeginE,@object
	.size		_ZN40_INTERNAL_46dcb3f8_4_k_cu_9083950f_320144cuda3std3__45__cpo6cbeginE,(_ZN40_INTERNAL_46dcb3f8_4_k_cu_9083950f_320144cuda3std3__48in_placeE - _ZN40_INTERNAL_46dcb3f8_4_k_cu_9083950f_320144cuda3std3__45__cpo6cbeginE)
_ZN40_INTERNAL_46dcb3f8_4_k_cu_9083950f_320144cuda3std3__45__cpo6cbeginE:
	.zero		1
	.type		_ZN40_INTERNAL_46dcb3f8_4_k_cu_9083950f_320144cuda3std3__48in_placeE,@object
	.size		_ZN40_INTERNAL_46dcb3f8_4_k_cu_9083950f_320144cuda3std3__48in_placeE,(_ZN40_INTERNAL_46dcb3f8_4_k_cu_9083950f_320144cuda3std6ranges3__45__cpo9iter_moveE - _ZN40_INTERNAL_46dcb3f8_4_k_cu_9083950f_320144cuda3std3__48in_placeE)
_ZN40_INTERNAL_46dcb3f8_4_k_cu_9083950f_320144cuda3std3__48in_placeE:
	.zero		1
	.type		_ZN40_INTERNAL_46dcb3f8_4_k_cu_9083950f_320144cuda3std6ranges3__45__cpo9iter_moveE,@object
	.size		_ZN40_INTERNAL_46dcb3f8_4_k_cu_9083950f_320144cuda3std6ranges3__45__cpo9iter_moveE,(_ZN40_INTERNAL_46dcb3f8_4_k_cu_9083950f_320144cuda3std3__45__cpo5beginE - _ZN40_INTERNAL_46dcb3f8_4_k_cu_9083950f_320144cuda3std6ranges3__45__cpo9iter_moveE)
_ZN40_INTERNAL_46dcb3f8_4_k_cu_9083950f_320144cuda3std6ranges3__45__cpo9iter_moveE:
	.zero		1
	.type		_ZN40_INTERNAL_46dcb3f8_4_k_cu_9083950f_320144cuda3std3__45__cpo5beginE,@object
	.size		_ZN40_INTERNAL_46dcb3f8_4_k_cu_9083950f_320144cuda3std3__45__cpo5beginE,(_ZN40_INTERNAL_46dcb3f8_4_k_cu_9083950f_320144cuda3std3__442_GLOBAL__N__46dcb3f8_4_k_cu_9083950f_320146ignoreE - _ZN40_INTERNAL_46dcb3f8_4_k_cu_9083950f_320144cuda3std3__45__cpo5beginE)
_ZN40_INTERNAL_46dcb3f8_4_k_cu_9083950f_320144cuda3std3__45__cpo5beginE:
	.zero		1
	.type		_ZN40_INTERNAL_46dcb3f8_4_k_cu_9083950f_320144cuda3std3__442_GLOBAL__N__46dcb3f8_4_k_cu_9083950f_320146ignoreE,@object
	.size		_ZN40_INTERNAL_46dcb3f8_4_k_cu_9083950f_320144cuda3std3__442_GLOBAL__N__46dcb3f8_4_k_cu_9083950f_320146ignoreE,(_ZN40_INTERNAL_46dcb3f8_4_k_cu_9083950f_320144cute7productE - _ZN40_INTERNAL_46dcb3f8_4_k_cu_9083950f_320144cuda3std3__442_GLOBAL__N__46dcb3f8_4_k_cu_9083950f_320146ignoreE)
_ZN40_INTERNAL_46dcb3f8_4_k_cu_9083950f_320144cuda3std3__442_GLOBAL__N__46dcb3f8_4_k_cu_9083950f_320146ignoreE:
	.zero		1
	.type		_ZN40_INTERNAL_46dcb3f8_4_k_cu_9083950f_320144cute7productE,@object
	.size		_ZN40_INTERNAL_46dcb3f8_4_k_cu_9083950f_320144cute7productE,(_ZN40_INTERNAL_46dcb3f8_4_k_cu_9083950f_320144cuda3std3__45__cpo3endE - _ZN40_INTERNAL_46dcb3f8_4_k_cu_9083950f_320144cute7productE)
_ZN40_INTERNAL_46dcb3f8_4_k_cu_9083950f_320144cute7productE:
	.zero		1
	.type		_ZN40_INTERNAL_46dcb3f8_4_k_cu_9083950f_320144cuda3std3__45__cpo3endE,@object
	.size		_ZN40_INTERNAL_46dcb3f8_4_k_cu_9083950f_320144cuda3std3__45__cpo3endE,(_ZN40_INTERNAL_46dcb3f8_4_k_cu_9083950f_320144cuda3std3__419piecewise_constructE - _ZN40_INTERNAL_46dcb3f8_4_k_cu_9083950f_320144cuda3std3__45__cpo3endE)
_ZN40_INTERNAL_46dcb3f8_4_k_cu_9083950f_320144cuda3std3__45__cpo3endE:
	.zero		1
	.type		_ZN40_INTERNAL_46dcb3f8_4_k_cu_9083950f_320144cuda3std3__419piecewise_constructE,@object
	.size		_ZN40_INTERNAL_46dcb3f8_4_k_cu_9083950f_320144cuda3std3__419piecewise_constructE,(_ZN40_INTERNAL_46dcb3f8_4_k_cu_9083950f_320144cuda3std3__45__cpo4cendE - _ZN40_INTERNAL_46dcb3f8_4_k_cu_9083950f_320144cuda3std3__419piecewise_constructE)
_ZN40_INTERNAL_46dcb3f8_4_k_cu_9083950f_320144cuda3std3__419piecewise_constructE:
	.zero		1
	.type		_ZN40_INTERNAL_46dcb3f8_4_k_cu_9083950f_320144cuda3std3__45__cpo4cendE,@object
	.size		_ZN40_INTERNAL_46dcb3f8_4_k_cu_9083950f_320144cuda3std3__45__cpo4cendE,(_ZN40_INTERNAL_46dcb3f8_4_k_cu_9083950f_320144cuda3std6ranges3__45__cpo4swapE - _ZN40_INTERNAL_46dcb3f8_4_k_cu_9083950f_320144cuda3std3__45__cpo4cendE)
_ZN40_INTERNAL_46dcb3f8_4_k_cu_9083950f_320144cuda3std3__45__cpo4cendE:
	.zero		1
	.type		_ZN40_INTERNAL_46dcb3f8_4_k_cu_9083950f_320144cuda3std6ranges3__45__cpo4swapE,@object
	.size		_ZN40_INTERNAL_46dcb3f8_4_k_cu_9083950f_320144cuda3std6ranges3__45__cpo4swapE,(.L_10 - _ZN40_INTERNAL_46dcb3f8_4_k_cu_9083950f_320144cuda3std6ranges3__45__cpo4swapE)
_ZN40_INTERNAL_46dcb3f8_4_k_cu_9083950f_320144cuda3std6ranges3__45__cpo4swapE:
	.zero		1
.L_10:


//--------------------- .nv.constant0._ZN7cutlass13device_kernelINS_4gemm6kernel13GemmUniversalIN4cute5tupleIJiiiiEEENS1_10collective13CollectiveMmaINS1_35MainloopSm100TmaUmmaWarpSpecializedILi12ELi2ELi4ENS5_IJNS4_1CILi2EEENSA_ILi1EEESC_EEEEENS5_IJNSA_ILi64EEESF_NSA_ILi32EEEEEENS_10tfloat32_tENS5_IJlSC_lEEESI_SJ_NS4_8TiledMMAINS4_8MMA_AtomIJNS4_17SM100_MMA_TF32_SSISI_SI_fLi64ELi64ELNS4_4UMMA5MajorE0ELSO_0ELNSN_7ScaleInE0ELSP_0EEEEEENS4_6LayoutINS5_IJSC_SC_SC_EEENS5_IJNSA_ILi0EEESU_SU_EEEEENS5_IJNS4_10UnderscoreESX_SX_EEEEENS4_13SM90_TMA_LOADENS4_14ComposedLayoutINS4_7SwizzleILi3ELi4ELi3EEENS4_18smem_ptr_flag_bitsILi32EEENSS_INS5_IJNSA_ILi8EEESG_EEENS5_IJSG_SC_EEEEEEEvNS4_8identityENS4_23SM90_TMA_LOAD_MULTICASTES1A_vS1B_EENS_8epilogue10collective18CollectiveEpilogueINS1E_23Sm100TmaWarpSpecializedILi3ELi2ELi16ELb1ELb0EEEJSH_NS5_IJNSS_ISF_SC_EENSS_ISG_SC_EEEEESI_SJ_SI_SJ_NS1E_6fusion15FusionCallbacksIS1I_NS1M_17LinearCombinationISI_fSI_fLNS_15FloatRoundStyleE2EEESH_S1L_JEEENS4_5SM1004TMEM4LOAD26SM100_TMEM_LOAD_16dp128b8xES10_S1A_NS4_17SM75_U32x4_LDSM_NENS4_14SM90_TMA_STOREES1A_NS4_17SM90_U32x4_STSM_NENS4_39AutoVectorizingCopyWithAssumedAlignmentILi128EEEEEEvvEEEEvNT_6ParamsE --------------------------
	.section	.nv.constant0._ZN7cutlass13device_kernelINS_4gemm6kernel13GemmUniversalIN4cute5tupleIJiiiiEEENS1_10collective13CollectiveMmaINS1_35MainloopSm100TmaUmmaWarpSpecializedILi12ELi2ELi4ENS5_IJNS4_1CILi2EEENSA_ILi1EEESC_EEEEENS5_IJNSA_ILi64EEESF_NSA_ILi32EEEEEENS_10tfloat32_tENS5_IJlSC_lEEESI_SJ_NS4_8TiledMMAINS4_8MMA_AtomIJNS4_17SM100_MMA_TF32_SSISI_SI_fLi64ELi64ELNS4_4UMMA5MajorE0ELSO_0ELNSN_7ScaleInE0ELSP_0EEEEEENS4_6LayoutINS5_IJSC_SC_SC_EEENS5_IJNSA_ILi0EEESU_SU_EEEEENS5_IJNS4_10UnderscoreESX_SX_EEEEENS4_13SM90_TMA_LOADENS4_14ComposedLayoutINS4_7SwizzleILi3ELi4ELi3EEENS4_18smem_ptr_flag_bitsILi32EEENSS_INS5_IJNSA_ILi8EEESG_EEENS5_IJSG_SC_EEEEEEEvNS4_8identityENS4_23SM90_TMA_LOAD_MULTICASTES1A_vS1B_EENS_8epilogue10collective18CollectiveEpilogueINS1E_23Sm100TmaWarpSpecializedILi3ELi2ELi16ELb1ELb0EEEJSH_NS5_IJNSS_ISF_SC_EENSS_ISG_SC_EEEEESI_SJ_SI_SJ_NS1E_6fusion15FusionCallbacksIS1I_NS1M_17LinearCombinationISI_fSI_fLNS_15FloatRoundStyleE2EEESH_S1L_JEEENS4_5SM1004TMEM4LOAD26SM100_TMEM_LOAD_16dp128b8xES10_S1A_NS4_17SM75_U32x4_LDSM_NENS4_14SM90_TMA_STOREES1A_NS4_17SM90_U32x4_STSM_NENS4_39AutoVectorizingCopyWithAssumedAlignmentILi128EEEEEEvvEEEEvNT_6ParamsE,"a",@progbits
	.sectionflags	@""
	.align	4
.nv.constant0._ZN7cutlass13device_kernelINS_4gemm6kernel13GemmUniversalIN4cute5tupleIJiiiiEEENS1_10collective13CollectiveMmaINS1_35MainloopSm100TmaUmmaWarpSpecializedILi12ELi2ELi4ENS5_IJNS4_1CILi2EEENSA_ILi1EEESC_EEEEENS5_IJNSA_ILi64EEESF_NSA_ILi32EEEEEENS_10tfloat32_tENS5_IJlSC_lEEESI_SJ_NS4_8TiledMMAINS4_8MMA_AtomIJNS4_17SM100_MMA_TF32_SSISI_SI_fLi64ELi64ELNS4_4UMMA5MajorE0ELSO_0ELNSN_7ScaleInE0ELSP_0EEEEEENS4_6LayoutINS5_IJSC_SC_SC_EEENS5_IJNSA_ILi0EEESU_SU_EEEEENS5_IJNS4_10UnderscoreESX_SX_EEEEENS4_13SM90_TMA_LOADENS4_14ComposedLayoutINS4_7SwizzleILi3ELi4ELi3EEENS4_18smem_ptr_flag_bitsILi32EEENSS_INS5_IJNSA_ILi8EEESG_EEENS5_IJSG_SC_EEEEEEEvNS4_8identityENS4_23SM90_TMA_LOAD_MULTICASTES1A_vS1B_EENS_8epilogue10collective18CollectiveEpilogueINS1E_23Sm100TmaWarpSpecializedILi3ELi2ELi16ELb1ELb0EEEJSH_NS5_IJNSS_ISF_SC_EENSS_ISG_SC_EEEEESI_SJ_SI_SJ_NS1E_6fusion15FusionCallbacksIS1I_NS1M_17LinearCombinationISI_fSI_fLNS_15FloatRoundStyleE2EEESH_S1L_JEEENS4_5SM1004TMEM4LOAD26SM100_TMEM_LOAD_16dp128b8xES10_S1A_NS4_17SM75_U32x4_LDSM_NENS4_14SM90_TMA_STOREES1A_NS4_17SM90_U32x4_STSM_NENS4_39AutoVectorizingCopyWithAssumedAlignmentILi128EEEEEEvvEEEEvNT_6ParamsE:
	.zero		2944


//--------------------- SYMBOLS --------------------------

	.type		.nv.reservedSmem.offset0,@object
	.size		.nv.reservedSmem.offset0,0x4
	.type		.nv.reservedSmem.cap,@object
	.size		.nv.reservedSmem.cap,0x4
	.type		__assertfail,@function
